def matmul_kernel(
    a_ptr,
    b_ptr,
    c_ptr,
    M,
    N,
    K,
    stride_am,
    stride_ak,
    stride_bk,
    stride_bn,
    stride_cm,
    stride_cn,
    BLOCK_M: tl.constexpr,
    BLOCK_N: tl.constexpr,
    BLOCK_K: tl.constexpr,
    GROUP_M: tl.constexpr,
):
    pid = tl.program_id(axis=0)
    num_pid_m = tl.cdiv(M, BLOCK_M)
    num_pid_n = tl.cdiv(N, BLOCK_N)
    num_pid_in_group = GROUP_M * num_pid_n
    group_id = pid // num_pid_in_group
    first_pid_m = group_id * GROUP_M
    group_size_m = min(num_pid_m - first_pid_m, GROUP_M)
    pid_m = first_pid_m + ((pid % num_pid_in_group) % group_size_m)
    pid_n = (pid % num_pid_in_group) // group_size_m

    offs_am = (pid_m * BLOCK_M + tl.arange(0, BLOCK_M)) % M
    offs_bn = (pid_n * BLOCK_N + tl.arange(0, BLOCK_N)) % N
    offs_k = tl.arange(0, BLOCK_K)
    a_ptrs = a_ptr + offs_am[:, None] * stride_am + offs_k[None, :] * stride_ak
    b_ptrs = b_ptr + offs_k[:, None] * stride_bk + offs_bn[None, :] * stride_bn

    acc = tl.zeros((BLOCK_M, BLOCK_N), dtype=tl.float32)
    for kk in range(0, tl.cdiv(K, BLOCK_K)):
        a = tl.load(a_ptrs, mask=offs_k[None, :] < K - kk * BLOCK_K, other=0.0)
        b = tl.load(b_ptrs, mask=offs_k[:, None] < K - kk * BLOCK_K, other=0.0)
        acc = tl.dot(a, b, acc)
        a_ptrs += BLOCK_K * stride_ak
        b_ptrs += BLOCK_K * stride_bk

    c = acc.to(c_ptr.dtype.element_ty)
    offs_cm = pid_m * BLOCK_M + tl.arange(0, BLOCK_M)
    offs_cn = pid_n * BLOCK_N + tl.arange(0, BLOCK_N)
    c_ptrs = c_ptr + offs_cm[:, None] * stride_cm + offs_cn[None, :] * stride_cn
    mask = (offs_cm[:, None] < M) & (offs_cn[None, :] < N)
    tl.store(c_ptrs, c, mask=mask)

# config = {"BLOCK_K": 64, "BLOCK_M": 32, "BLOCK_N": 64, "GROUP_M": 8, "arch": "sm_100", "dtype": "fp8e4m3", "num_ctas": 1, "num_stages": 2, "num_warps": 4}
# arch = sm_100


// ===== COMPILED SASS (sm_100a) =====

	.target	sm_100a

	.elftype	@"ET_EXEC"


//--------------------- .note.nv.tkinfo           --------------------------
	.section	.note.nv.tkinfo,"",@"SHT_NOTE"
	.sectionflags	@"SHF_NOTE_NV_TKINFO"
	.tkinfo
        /*0018*/ 	.word	0x00000081
        /*0030*/ 	.string	""
        /*0030*/ 	.string	"ptxas-blackwell"
        /*0030*/ 	.string	"Cuda compilation tools, release 12.9, V12.9.86"
        /*0030*/ 	.string	"Build cuda_12.9.r12.9/compiler.36037853_0"
        /*0030*/ 	.string	"-v  -suppress-debug-info  -lineinfo  -arch sm_100a "



//--------------------- .note.nv.cuver            --------------------------
	.section	.note.nv.cuver,"",@"SHT_NOTE"
	.sectionflags	@"SHF_NOTE_NV_CUVER"
        /*0018*/ 	.short	0x0001
        /*001a*/ 	.short	0x0064
        /*001c*/ 	.short	0x0001
        /*001e*/ 	.short	0x0000
        /*0020*/ 	.short	0x0001
        /*0022*/ 	.short	0x0000


//--------------------- .nv.info                  --------------------------
	.section	.nv.info,"",@"SHT_CUDA_INFO"
	.align	4


	//----- nvinfo : EIATTR_REGCOUNT
	.align		4
        /*0000*/ 	.byte	0x04, 0x2f
        /*0002*/ 	.short	(.L_1 - .L_0)
	.align		4
.L_0:
        /*0004*/ 	.word	index@(matmul_kernel)
        /*0008*/ 	.word	0x000000a8


	//----- nvinfo : EIATTR_FRAME_SIZE
	.align		4
.L_1:
        /*000c*/ 	.byte	0x04, 0x11
        /*000e*/ 	.short	(.L_3 - .L_2)
	.align		4
.L_2:
        /*0010*/ 	.word	index@(matmul_kernel)
        /*0014*/ 	.word	0x00000000


	//----- nvinfo : EIATTR_MIN_STACK_SIZE
	.align		4
.L_3:
        /*0018*/ 	.byte	0x04, 0x12
        /*001a*/ 	.short	(.L_5 - .L_4)
	.align		4
.L_4:
        /*001c*/ 	.word	index@(matmul_kernel)
        /*0020*/ 	.word	0x00000000
.L_5:


//--------------------- .nv.info.matmul_kernel    --------------------------
	.section	.nv.info.matmul_kernel,"",@"SHT_CUDA_INFO"
	.sectionflags	@""
	.align	4


	//----- nvinfo : EIATTR_CUDA_API_VERSION
	.align		4
        /*0000*/ 	.byte	0x04, 0x37
        /*0002*/ 	.short	(.L_7 - .L_6)
.L_6:
        /*0004*/ 	.word	0x00000081


	//----- nvinfo : EIATTR_KPARAM_INFO
	.align		4
.L_7:
        /*0008*/ 	.byte	0x04, 0x17
        /*000a*/ 	.short	(.L_9 - .L_8)
.L_8:
        /*000c*/ 	.word	0x00000000
        /*0010*/ 	.short	0x000d
        /*0012*/ 	.short	0x0048
        /*0014*/ 	.byte	0x00, 0xf4, 0x21, 0x00


	//----- nvinfo : EIATTR_KPARAM_INFO
	.align		4
.L_9:
        /*0018*/ 	.byte	0x04, 0x17
        /*001a*/ 	.short	(.L_11 - .L_10)
.L_10:
        /*001c*/ 	.word	0x00000000
        /*0020*/ 	.short	0x000c
        /*0022*/ 	.short	0x0040
        /*0024*/ 	.byte	0x00, 0xf4, 0x21, 0x00


	//----- nvinfo : EIATTR_KPARAM_INFO
	.align		4
.L_11:
        /*0028*/ 	.byte	0x04, 0x17
        /*002a*/ 	.short	(.L_13 - .L_12)
.L_12:
        /*002c*/ 	.word	0x00000000
        /*0030*/ 	.short	0x000b
        /*0032*/ 	.short	0x0038
        /*0034*/ 	.byte	0x00, 0xf0, 0x11, 0x00


	//----- nvinfo : EIATTR_KPARAM_INFO
	.align		4
.L_13:
        /*0038*/ 	.byte	0x04, 0x17
        /*003a*/ 	.short	(.L_15 - .L_14)
.L_14:
        /*003c*/ 	.word	0x00000000
        /*0040*/ 	.short	0x000a
        /*0042*/ 	.short	0x0034
        /*0044*/ 	.byte	0x00, 0xf0, 0x11, 0x00


	//----- nvinfo : EIATTR_KPARAM_INFO
	.align		4
.L_15:
        /*0048*/ 	.byte	0x04, 0x17
        /*004a*/ 	.short	(.L_17 - .L_16)
.L_16:
        /*004c*/ 	.word	0x00000000
        /*0050*/ 	.short	0x0009
        /*0052*/ 	.short	0x0030
        /*0054*/ 	.byte	0x00, 0xf0, 0x11, 0x00


	//----- nvinfo : EIATTR_KPARAM_INFO
	.align		4
.L_17:
        /*0058*/ 	.byte	0x04, 0x17
        /*005a*/ 	.short	(.L_19 - .L_18)
.L_18:
        /*005c*/ 	.word	0x00000000
        /*0060*/ 	.short	0x0008
        /*0062*/ 	.short	0x002c
        /*0064*/ 	.byte	0x00, 0xf0, 0x11, 0x00


	//----- nvinfo : EIATTR_KPARAM_INFO
	.align		4
.L_19:
        /*0068*/ 	.byte	0x04, 0x17
        /*006a*/ 	.short	(.L_21 - .L_20)
.L_20:
        /*006c*/ 	.word	0x00000000
        /*0070*/ 	.short	0x0007
        /*0072*/ 	.short	0x0028
        /*0074*/ 	.byte	0x00, 0xf0, 0x11, 0x00


	//----- nvinfo : EIATTR_KPARAM_INFO
	.align		4
.L_21:
        /*0078*/ 	.byte	0x04, 0x17
        /*007a*/ 	.short	(.L_23 - .L_22)
.L_22:
        /*007c*/ 	.word	0x00000000
        /*0080*/ 	.short	0x0006
        /*0082*/ 	.short	0x0024
        /*0084*/ 	.byte	0x00, 0xf0, 0x11, 0x00


	//----- nvinfo : EIATTR_KPARAM_INFO
	.align		4
.L_23:
        /*0088*/ 	.byte	0x04, 0x17
        /*008a*/ 	.short	(.L_25 - .L_24)
.L_24:
        /*008c*/ 	.word	0x00000000
        /*0090*/ 	.short	0x0005
        /*0092*/ 	.short	0x0020
        /*0094*/ 	.byte	0x00, 0xf0, 0x11, 0x00


	//----- nvinfo : EIATTR_KPARAM_INFO
	.align		4
.L_25:
        /*0098*/ 	.byte	0x04, 0x17
        /*009a*/ 	.short	(.L_27 - .L_26)
.L_26:
        /*009c*/ 	.word	0x00000000
        /*00a0*/ 	.short	0x0004
        /*00a2*/ 	.short	0x001c
        /*00a4*/ 	.byte	0x00, 0xf0, 0x11, 0x00


	//----- nvinfo : EIATTR_KPARAM_INFO
	.align		4
.L_27:
        /*00a8*/ 	.byte	0x04, 0x17
        /*00aa*/ 	.short	(.L_29 - .L_28)
.L_28:
        /*00ac*/ 	.word	0x00000000
        /*00b0*/ 	.short	0x0003
        /*00b2*/ 	.short	0x0018
        /*00b4*/ 	.byte	0x00, 0xf0, 0x11, 0x00


	//----- nvinfo : EIATTR_KPARAM_INFO
	.align		4
.L_29:
        /*00b8*/ 	.byte	0x04, 0x17
        /*00ba*/ 	.short	(.L_31 - .L_30)
.L_30:
        /*00bc*/ 	.word	0x00000000
        /*00c0*/ 	.short	0x0002
        /*00c2*/ 	.short	0x0010
        /*00c4*/ 	.byte	0x00, 0xf4, 0x21, 0x00


	//----- nvinfo : EIATTR_KPARAM_INFO
	.align		4
.L_31:
        /*00c8*/ 	.byte	0x04, 0x17
        /*00ca*/ 	.short	(.L_33 - .L_32)
.L_32:
        /*00cc*/ 	.word	0x00000000
        /*00d0*/ 	.short	0x0001
        /*00d2*/ 	.short	0x0008
        /*00d4*/ 	.byte	0x00, 0xf4, 0x21, 0x00


	//----- nvinfo : EIATTR_KPARAM_INFO
	.align		4
.L_33:
        /*00d8*/ 	.byte	0x04, 0x17
        /*00da*/ 	.short	(.L_35 - .L_34)
.L_34:
        /*00dc*/ 	.word	0x00000000
        /*00e0*/ 	.short	0x0000
        /*00e2*/ 	.short	0x0000
        /*00e4*/ 	.byte	0x00, 0xf4, 0x21, 0x00


	//----- nvinfo : EIATTR_SPARSE_MMA_MASK
	.align		4
.L_35:
        /*00e8*/ 	.byte	0x03, 0x50
        /*00ea*/ 	.short	0x0000


	//----- nvinfo : EIATTR_MAXREG_COUNT
	.align		4
        /*00ec*/ 	.byte	0x03, 0x1b
        /*00ee*/ 	.short	0x00ff


	//----- nvinfo : EIATTR_NUM_BARRIERS
	.align		4
        /*00f0*/ 	.byte	0x02, 0x4c
        /*00f2*/ 	.byte	0x01
	.zero		1


	//----- nvinfo : EIATTR_VRC_CTA_INIT_COUNT
	.align		4
        /*00f4*/ 	.byte	0x02, 0x4a
	.zero		1
	.zero		1


	//----- nvinfo : EIATTR_EXIT_INSTR_OFFSETS
	.align		4
        /*00f8*/ 	.byte	0x04, 0x1c
        /*00fa*/ 	.short	(.L_37 - .L_36)


	//   ....[0]....
.L_36:
        /*00fc*/ 	.word	0x00005cc0


	//   ....[1]....
        /*0100*/ 	.word	0x00005ce0


	//----- nvinfo : EIATTR_REQNTID
	.align		4
.L_37:
        /*0104*/ 	.byte	0x04, 0x10
        /*0106*/ 	.short	(.L_39 - .L_38)
.L_38:
        /*0108*/ 	.word	0x00000080
        /*010c*/ 	.word	0x00000001
        /*0110*/ 	.word	0x00000001


	//----- nvinfo : EIATTR_CBANK_PARAM_SIZE
	.align		4
.L_39:
        /*0114*/ 	.byte	0x03, 0x19
        /*0116*/ 	.short	0x0050


	//----- nvinfo : EIATTR_PARAM_CBANK
	.align		4
        /*0118*/ 	.byte	0x04, 0x0a
        /*011a*/ 	.short	(.L_41 - .L_40)
	.align		4
.L_40:
        /*011c*/ 	.word	index@(.nv.constant0.matmul_kernel)
        /*0120*/ 	.short	0x0380
        /*0122*/ 	.short	0x0050


	//----- nvinfo : EIATTR_SW_WAR
	.align		4
.L_41:
        /*0124*/ 	.byte	0x04, 0x36
        /*0126*/ 	.short	(.L_43 - .L_42)
.L_42:
        /*0128*/ 	.word	0x00000008
.L_43:


//--------------------- .nv.compat                --------------------------
	.section	.nv.compat,"",@"SHT_CUDA_COMPAT_INFO"
	.align	4
        /*0000*/ 	.byte	0x02, 0x02, 0x02, 0x00, 0x02, 0x05, 0x05, 0x00, 0x02, 0x03, 0x00, 0x00, 0x02, 0x06, 0x01, 0x00


//--------------------- .nv.callgraph             --------------------------
	.section	.nv.callgraph,"",@"SHT_CUDA_CALLGRAPH"
	.align	4
	.sectionentsize	8
	.align		4
        /*0000*/ 	.word	0x00000000
	.align		4
        /*0004*/ 	.word	0xffffffff
	.align		4
        /*0008*/ 	.word	0x00000000
	.align		4
        /*000c*/ 	.word	0xfffffffe
	.align		4
        /*0010*/ 	.word	0x00000000
	.align		4
        /*0014*/ 	.word	0xfffffffd
	.align		4
        /*0018*/ 	.word	0x00000000
	.align		4
        /*001c*/ 	.word	0xfffffffc


//--------------------- .text.matmul_kernel       --------------------------
	.section	.text.matmul_kernel,"ax",@progbits
	.align	128
        .global         matmul_kernel
        .type           matmul_kernel,@function
        .size           matmul_kernel,(.L_x_4 - matmul_kernel)
        .other          matmul_kernel,@"STO_CUDA_ENTRY STV_DEFAULT"
matmul_kernel:
.text.matmul_kernel:
[----:B------:R-:W0:Y:S08]  /*0000*/  LDC R1, c[0x0][0x37c] ;  /* 0x0000df00ff017b82 */ /* 0x000e300000000800 */
[----:B------:R-:W1:Y:S01]  /*0010*/  LDC.64 R24, c[0x0][0x398] ;  /* 0x0000e600ff187b82 */ /* 0x000e620000000a00 */
[----:B------:R-:W2:Y:S01]  /*0020*/  S2R R5, SR_CTAID.X ;  /* 0x0000000000057919 */ /* 0x000ea20000002500 */
[----:B------:R-:W3:Y:S01]  /*0030*/  LDCU UR5, c[0x0][0x3a0] ;  /* 0x00007400ff0577ac */ /* 0x000ee20008000800 */
[----:B------:R-:W-:Y:S01]  /*0040*/  UMOV UR4, 0x400 ;  /* 0x0000040000047882 */ /* 0x000fe20000000000 */
[----:B------:R-:W4:Y:S04]  /*0050*/  LDCU.64 UR12, c[0x0][0x358] ;  /* 0x00006b00ff0c77ac */ /* 0x000f280008000a00 */
[----:B------:R-:W5:Y:S01]  /*0060*/  S2UR UR6, SR_CgaCtaId ;  /* 0x00000000000679c3 */ /* 0x000f620000008800 */
[----:B------:R-:W0:Y:S01]  /*0070*/  LDCU UR7, c[0x0][0x3a0] ;  /* 0x00007400ff0777ac */ /* 0x000e220008000800 */
[----:B---3--:R-:W-:Y:S01]  /*0080*/  UIADD3 UR5, UPT, UPT, UR5, 0x3f, URZ ;  /* 0x0000003f05057890 */ /* 0x008fe2000fffe0ff */
[----:B-1----:R-:W-:-:S03]  /*0090*/  VIADD R0, R25, 0x3f ;  /* 0x0000003f19007836 */ /* 0x002fc60000000000 */
[----:B------:R-:W-:Y:S02]  /*00a0*/  UISETP.GT.AND UP0, UPT, UR5, 0x3f, UPT ;  /* 0x0000003f0500788c */ /* 0x000fe4000bf04270 */
[----:B------:R-:W-:Y:S01]  /*00b0*/  SHF.R.S32.HI R3, RZ, 0x1f, R0 ;  /* 0x0000001fff037819 */ /* 0x000fe20000011400 */
[----:B-----5:R-:W-:-:S03]  /*00c0*/  ULEA UR4, UR6, UR4, 0x18 ;  /* 0x0000000406047291 */ /* 0x020fc6000f8ec0ff */
[----:B------:R-:W-:Y:S02]  /*00d0*/  LEA.HI R3, R3, R0, RZ, 0x6 ;  /* 0x0000000003037211 */ /* 0x000fe400078f30ff */
[----:B--2---:R-:W-:Y:S02]  /*00e0*/  IABS R8, R5 ;  /* 0x0000000500087213 */ /* 0x004fe40000000000 */
[----:B------:R-:W-:-:S05]  /*00f0*/  SHF.R.S32.HI R3, RZ, 0x6, R3 ;  /* 0x00000006ff037819 */ /* 0x000fca0000011403 */
[----:B------:R-:W-:-:S05]  /*0100*/  IMAD.SHL.U32 R4, R3, 0x8, RZ ;  /* 0x0000000803047824 */ /* 0x000fca00078e00ff */
[-C--:B------:R-:W-:Y:S02]  /*0110*/  IABS R7, R4.reuse ;  /* 0x0000000400077213 */ /* 0x080fe40000000000 */
[----:B------:R-:W-:Y:S02]  /*0120*/  IABS R10, R4 ;  /* 0x00000004000a7213 */ /* 0x000fe40000000000 */
[----:B------:R-:W1:Y:S08]  /*0130*/  I2F.RP R0, R7 ;  /* 0x0000000700007306 */ /* 0x000e700000209400 */
[----:B-1----:R-:W1:Y:S02]  /*0140*/  MUFU.RCP R0, R0 ;  /* 0x0000000000007308 */ /* 0x002e640000001000 */
[----:B-1----:R-:W-:-:S02]  /*0150*/  VIADD R2, R0, 0xffffffe ;  /* 0x0ffffffe00027836 */ /* 0x002fc40000000000 */
[----:B------:R-:W-:-:S04]  /*0160*/  IMAD.MOV R0, RZ, RZ, -R10 ;  /* 0x000000ffff007224 */ /* 0x000fc800078e0a0a */
[----:B------:R1:W2:Y:S02]  /*0170*/  F2I.FTZ.U32.TRUNC.NTZ R3, R2 ;  /* 0x0000000200037305 */ /* 0x0002a4000021f000 */
[----:B-1----:R-:W-:Y:S02]  /*0180*/  IMAD.MOV.U32 R2, RZ, RZ, RZ ;  /* 0x000000ffff027224 */ /* 0x002fe400078e00ff */
[----:B--2---:R-:W-:-:S04]  /*0190*/  IMAD.MOV R6, RZ, RZ, -R3 ;  /* 0x000000ffff067224 */ /* 0x004fc800078e0a03 */
[----:B------:R-:W-:Y:S02]  /*01a0*/  IMAD R9, R6, R7, RZ ;  /* 0x0000000706097224 */ /* 0x000fe400078e02ff */
[----:B------:R-:W-:Y:S02]  /*01b0*/  IMAD.MOV.U32 R6, RZ, RZ, R8 ;  /* 0x000000ffff067224 */ /* 0x000fe400078e0008 */
[----:B------:R-:W-:-:S06]  /*01c0*/  IMAD.HI.U32 R3, R3, R9, R2 ;  /* 0x0000000903037227 */ /* 0x000fcc00078e0002 */
[----:B------:R-:W-:-:S04]  /*01d0*/  IMAD.HI.U32 R3, R3, R6, RZ ;  /* 0x0000000603037227 */ /* 0x000fc800078e00ff */
[----:B------:R-:W-:-:S05]  /*01e0*/  IMAD R0, R3, R0, R6 ;  /* 0x0000000003007224 */ /* 0x000fca00078e0206 */
[----:B------:R-:W-:-:S13]  /*01f0*/  ISETP.GT.U32.AND P1, PT, R7, R0, PT ;  /* 0x000000000700720c */ /* 0x000fda0003f24070 */
[----:B------:R-:W-:Y:S02]  /*0200*/  @!P1 IMAD.IADD R0, R0, 0x1, -R7 ;  /* 0x0000000100009824 */ /* 0x000fe400078e0a07 */
[----:B------:R-:W-:Y:S01]  /*0210*/  @!P1 VIADD R3, R3, 0x1 ;  /* 0x0000000103039836 */ /* 0x000fe20000000000 */
[----:B------:R-:W-:Y:S02]  /*0220*/  ISETP.NE.AND P1, PT, R4, RZ, PT ;  /* 0x000000ff0400720c */ /* 0x000fe40003f25270 */
[----:B------:R-:W-:Y:S02]  /*0230*/  ISETP.GE.U32.AND P0, PT, R0, R7, PT ;  /* 0x000000070000720c */ /* 0x000fe40003f06070 */
[----:B------:R-:W-:-:S04]  /*0240*/  LOP3.LUT R0, R5, R4, RZ, 0x3c, !PT ;  /* 0x0000000405007212 */ /* 0x000fc800078e3cff */
[----:B------:R-:W-:Y:S01]  /*0250*/  ISETP.GE.AND P2, PT, R0, RZ, PT ;  /* 0x000000ff0000720c */ /* 0x000fe20003f46270 */
[----:B------:R-:W-:-:S06]  /*0260*/  VIADD R0, R24, 0x1f ;  /* 0x0000001f18007836 */ /* 0x000fcc0000000000 */
[----:B------:R-:W-:-:S04]  /*0270*/  @P0 VIADD R3, R3, 0x1 ;  /* 0x0000000103030836 */ /* 0x000fc80000000000 */
[----:B------:R-:W-:Y:S01]  /*0280*/  IMAD.MOV.U32 R2, RZ, RZ, R3 ;  /* 0x000000ffff027224 */ /* 0x000fe200078e0003 */
[----:B------:R-:W-:-:S03]  /*0290*/  SHF.R.S32.HI R3, RZ, 0x1f, R0 ;  /* 0x0000001fff037819 */ /* 0x000fc60000011400 */
[----:B------:R-:W-:Y:S01]  /*02a0*/  @!P2 IMAD.MOV R2, RZ, RZ, -R2 ;  /* 0x000000ffff02a224 */ /* 0x000fe200078e0a02 */
[----:B------:R-:W-:Y:S02]  /*02b0*/  @!P1 LOP3.LUT R2, RZ, R4, RZ, 0x33, !PT ;  /* 0x00000004ff029212 */ /* 0x000fe400078e33ff */
[----:B------:R-:W-:-:S03]  /*02c0*/  LEA.HI R3, R3, R0, RZ, 0x5 ;  /* 0x0000000003037211 */ /* 0x000fc600078f28ff */
[----:B------:R-:W-:Y:S02]  /*02d0*/  IMAD.SHL.U32 R6, R2, 0x8, RZ ;  /* 0x0000000802067824 */ /* 0x000fe400078e00ff */
[----:B------:R-:W-:-:S03]  /*02e0*/  IMAD.MOV R2, RZ, RZ, -R2 ;  /* 0x000000ffff027224 */ /* 0x000fc600078e0a02 */
[----:B------:R-:W-:Y:S01]  /*02f0*/  LEA.HI.SX32 R3, R3, -R6, 0x1b ;  /* 0x8000000603037211 */ /* 0x000fe200078fdaff */
[----:B------:R-:W-:-:S03]  /*0300*/  IMAD R4, R4, R2, R5 ;  /* 0x0000000204047224 */ /* 0x000fc600078e0205 */
[----:B------:R-:W-:Y:S02]  /*0310*/  VIMNMX R11, PT, PT, R3, 0x8, PT ;  /* 0x00000008030b7848 */ /* 0x000fe40003fe0100 */
[----:B------:R-:W-:Y:S02]  /*0320*/  IABS R9, R4 ;  /* 0x0000000400097213 */ /* 0x000fe40000000000 */
[----:B------:R-:W-:-:S04]  /*0330*/  IABS R7, R11 ;  /* 0x0000000b00077213 */ /* 0x000fc80000000000 */
[----:B------:R-:W1:Y:S08]  /*0340*/  I2F.RP R0, R7 ;  /* 0x0000000700007306 */ /* 0x000e700000209400 */
[----:B-1----:R-:W1:Y:S02]  /*0350*/  MUFU.RCP R0, R0 ;  /* 0x0000000000007308 */ /* 0x002e640000001000 */
[----:B-1----:R-:W-:-:S06]  /*0360*/  VIADD R3, R0, 0xffffffe ;  /* 0x0ffffffe00037836 */ /* 0x002fcc0000000000 */
[----:B------:R-:W1:Y:S02]  /*0370*/  F2I.FTZ.U32.TRUNC.NTZ R3, R3 ;  /* 0x0000000300037305 */ /* 0x000e64000021f000 */
[----:B-1----:R-:W-:-:S04]  /*0380*/  IMAD.MOV R8, RZ, RZ, -R3 ;  /* 0x000000ffff087224 */ /* 0x002fc800078e0a03 */
[----:B------:R-:W-:Y:S01]  /*0390*/  IMAD.MOV.U32 R2, RZ, RZ, R8 ;  /* 0x000000ffff027224 */ /* 0x000fe200078e0008 */
[----:B------:R-:W-:-:S03]  /*03a0*/  IABS R8, R11 ;  /* 0x0000000b00087213 */ /* 0x000fc60000000000 */
[----:B------:R-:W-:Y:S02]  /*03b0*/  IMAD R5, R2, R7, RZ ;  /* 0x0000000702057224 */ /* 0x000fe400078e02ff */
[----:B------:R-:W-:Y:S02]  /*03c0*/  IMAD.MOV.U32 R2, RZ, RZ, RZ ;  /* 0x000000ffff027224 */ /* 0x000fe400078e00ff */
[----:B------:R-:W-:Y:S02]  /*03d0*/  IMAD.MOV R0, RZ, RZ, -R8 ;  /* 0x000000ffff007224 */ /* 0x000fe400078e0a08 */
[----:B------:R-:W-:Y:S01]  /*03e0*/  IMAD.HI.U32 R2, R3, R5, R2 ;  /* 0x0000000503027227 */ /* 0x000fe200078e0002 */
[----:B------:R-:W-:-:S04]  /*03f0*/  LOP3.LUT R3, R4, R11, RZ, 0x3c, !PT ;  /* 0x0000000b04037212 */ /* 0x000fc800078e3cff */
[----:B------:R-:W-:Y:S01]  /*0400*/  ISETP.GE.AND P2, PT, R3, RZ, PT ;  /* 0x000000ff0300720c */ /* 0x000fe20003f46270 */
[----:B------:R-:W-:-:S04]  /*0410*/  IMAD.HI.U32 R2, R2, R9, RZ ;  /* 0x0000000902027227 */ /* 0x000fc800078e00ff */
[----:B------:R-:W-:-:S05]  /*0420*/  IMAD R0, R2, R0, R9 ;  /* 0x0000000002007224 */ /* 0x000fca00078e0209 */
[----:B------:R-:W-:-:S13]  /*0430*/  ISETP.GT.U32.AND P1, PT, R7, R0, PT ;  /* 0x000000000700720c */ /* 0x000fda0003f24070 */
[----:B------:R-:W-:Y:S02]  /*0440*/  @!P1 IMAD.IADD R0, R0, 0x1, -R7 ;  /* 0x0000000100009824 */ /* 0x000fe400078e0a07 */
[----:B------:R-:W-:Y:S01]  /*0450*/  @!P1 VIADD R2, R2, 0x1 ;  /* 0x0000000102029836 */ /* 0x000fe20000000000 */
[----:B------:R-:W-:Y:S02]  /*0460*/  ISETP.NE.AND P1, PT, R11, RZ, PT ;  /* 0x000000ff0b00720c */ /* 0x000fe40003f25270 */
[----:B------:R-:W-:Y:S02]  /*0470*/  ISETP.GE.U32.AND P0, PT, R0, R7, PT ;  /* 0x000000070000720c */ /* 0x000fe40003f06070 */
[----:B------:R-:W1:Y:S11]  /*0480*/  S2R R0, SR_TID.X ;  /* 0x0000000000007919 */ /* 0x000e760000002100 */
[----:B------:R-:W-:-:S04]  /*0490*/  @P0 VIADD R2, R2, 0x1 ;  /* 0x0000000102020836 */ /* 0x000fc80000000000 */
[----:B------:R-:W-:-:S04]  /*04a0*/  IMAD.MOV.U32 R32, RZ, RZ, R2 ;  /* 0x000000ffff207224 */ /* 0x000fc800078e0002 */
[----:B------:R-:W-:Y:S01]  /*04b0*/  @!P2 IMAD.MOV R32, RZ, RZ, -R32 ;  /* 0x000000ffff20a224 */ /* 0x000fe200078e0a20 */
[----:B------:R-:W-:-:S05]  /*04c0*/  @!P1 LOP3.LUT R32, RZ, R11, RZ, 0x33, !PT ;  /* 0x0000000bff209212 */ /* 0x000fca00078e33ff */
[----:B------:R-:W-:Y:S02]  /*04d0*/  IMAD.MOV R2, RZ, RZ, -R32 ;  /* 0x000000ffff027224 */ /* 0x000fe400078e0a20 */
[----:B------:R-:W-:Y:S02]  /*04e0*/  IMAD.SHL.U32 R32, R32, 0x40, RZ ;  /* 0x0000004020207824 */ /* 0x000fe400078e00ff */
[----:B------:R-:W-:Y:S01]  /*04f0*/  IMAD R2, R11, R2, R4 ;  /* 0x000000020b027224 */ /* 0x000fe200078e0204 */
[----:B-1----:R-:W-:-:S03]  /*0500*/  LOP3.LUT R3, R0, 0x1f, RZ, 0xc0, !PT ;  /* 0x0000001f00037812 */ /* 0x002fc600078ec0ff */
[----:B------:R-:W-:Y:S01]  /*0510*/  IMAD.IADD R2, R6, 0x1, R2 ;  /* 0x0000000106027824 */ /* 0x000fe200078e0202 */
[----:B------:R-:W-:Y:S02]  /*0520*/  SHF.R.U32.HI R4, RZ, 0x5, R0 ;  /* 0x00000005ff047819 */ /* 0x000fe40000011600 */
[----:B------:R-:W-:Y:S01]  /*0530*/  LOP3.LUT R11, R0, 0x40, RZ, 0xc0, !PT ;  /* 0x00000040000b7812 */ /* 0x000fe200078ec0ff */
[----:B------:R-:W-:Y:S01]  /*0540*/  IMAD R2, R2, 0x20, R3 ;  /* 0x0000002002027824 */ /* 0x000fe200078e0203 */
[----:B------:R-:W-:-:S04]  /*0550*/  SGXT.U32 R3, R4, 0x2 ;  /* 0x000000020403781a */ /* 0x000fc80000000000 */
[C---:B------:R-:W-:Y:S02]  /*0560*/  LOP3.LUT R62, R3.reuse, 0x4, RZ, 0xfc, !PT ;  /* 0x00000004033e7812 */ /* 0x040fe400078efcff */
[C---:B------:R-:W-:Y:S02]  /*0570*/  LOP3.LUT R61, R3.reuse, 0x8, RZ, 0xfc, !PT ;  /* 0x00000008033d7812 */ /* 0x040fe400078efcff */
[C---:B------:R-:W-:Y:S02]  /*0580*/  LOP3.LUT R60, R3.reuse, 0xc, RZ, 0xfc, !PT ;  /* 0x0000000c033c7812 */ /* 0x040fe400078efcff */
[C---:B------:R-:W-:Y:S02]  /*0590*/  LOP3.LUT R59, R3.reuse, 0x10, RZ, 0xfc, !PT ;  /* 0x00000010033b7812 */ /* 0x040fe400078efcff */
[C---:B------:R-:W-:Y:S02]  /*05a0*/  LOP3.LUT R58, R3.reuse, 0x14, RZ, 0xfc, !PT ;  /* 0x00000014033a7812 */ /* 0x040fe400078efcff */
[----:B------:R-:W-:-:S02]  /*05b0*/  LOP3.LUT R57, R3, 0x18, RZ, 0xfc, !PT ;  /* 0x0000001803397812 */ /* 0x000fc400078efcff */
        /* <DEDUP_REMOVED lines=8> */
[----:B------:R-:W-:Y:S01]  /*0640*/  LOP3.LUT R48, R3, 0x3c, RZ, 0xfc, !PT ;  /* 0x0000003c03307812 */ /* 0x000fe200078efcff */
[----:B0---4-:R-:W-:Y:S06]  /*0650*/  BRA.U UP0, `(.L_x_0) ;  /* 0x00000001002c7547 */ /* 0x011fec000b800000 */
[C---:B------:R-:W-:Y:S01]  /*0660*/  IMAD.SHL.U32 R33, R0.reuse, 0x2, RZ ;  /* 0x0000000200217824 */ /* 0x040fe200078e00ff */
[----:B------:R-:W-:Y:S01]  /*0670*/  CS2R R16, SRZ ;  /* 0x0000000000107805 */ /* 0x000fe2000001ff00 */
[----:B------:R-:W-:Y:S01]  /*0680*/  IMAD.SHL.U32 R34, R0, 0x8, RZ ;  /* 0x0000000800227824 */ /* 0x000fe200078e00ff */
[----:B------:R-:W-:Y:S02]  /*0690*/  CS2R R18, SRZ ;  /* 0x0000000000127805 */ /* 0x000fe4000001ff00 */
[----:B------:R-:W-:Y:S02]  /*06a0*/  CS2R R24, SRZ ;  /* 0x0000000000187805 */ /* 0x000fe4000001ff00 */
[----:B------:R-:W-:Y:S02]  /*06b0*/  CS2R R26, SRZ ;  /* 0x00000000001a7805 */ /* 0x000fe4000001ff00 */
[----:B------:R-:W-:Y:S02]  /*06c0*/  CS2R R12, SRZ ;  /* 0x00000000000c7805 */ /* 0x000fe4000001ff00 */
[----:B------:R-:W-:-:S02]  /*06d0*/  CS2R R14, SRZ ;  /* 0x00000000000e7805 */ /* 0x000fc4000001ff00 */
[----:B------:R-:W-:Y:S02]  /*06e0*/  CS2R R20, SRZ ;  /* 0x0000000000147805 */ /* 0x000fe4000001ff00 */
[----:B------:R-:W-:Y:S01]  /*06f0*/  CS2R R22, SRZ ;  /* 0x0000000000167805 */ /* 0x000fe2000001ff00 */
[----:B------:R-:W-:Y:S06]  /*0700*/  BRA `(.L_x_1) ;  /* 0x00000048007c7947 */ /* 0x000fec0003800000 */
.L_x_0:
[----:B------:R-:W-:Y:S01]  /*0710*/  IABS R12, R24 ;  /* 0x00000018000c7213 */ /* 0x000fe20000000000 */
[----:B------:R-:W0:Y:S01]  /*0720*/  LDCU UR6, c[0x0][0x3b0] ;  /* 0x00007600ff0677ac */ /* 0x000e220008000800 */
[----:B------:R-:W-:Y:S02]  /*0730*/  IABS R5, R25 ;  /* 0x0000001900057213 */ /* 0x000fe40000000000 */
[----:B------:R-:W1:Y:S01]  /*0740*/  I2F.RP R10, R12 ;  /* 0x0000000c000a7306 */ /* 0x000e620000209400 */
[----:B------:R-:W2:Y:S01]  /*0750*/  LDCU.128 UR8, c[0x0][0x380] ;  /* 0x00007000ff0877ac */ /* 0x000ea20008000c00 */
[----:B------:R-:W3:Y:S06]  /*0760*/  LDCU UR44, c[0x0][0x3a4] ;  /* 0x00007480ff2c77ac */ /* 0x000eec0008000800 */
[----:B------:R-:W4:Y:S01]  /*0770*/  I2F.RP R4, R5 ;  /* 0x0000000500047306 */ /* 0x000f220000209400 */
[----:B------:R-:W5:Y:S01]  /*0780*/  LDCU UR71, c[0x0][0x3ac] ;  /* 0x00007580ff4777ac */ /* 0x000f620008000800 */
[----:B------:R-:W0:Y:S06]  /*0790*/  LDCU UR72, c[0x0][0x3a8] ;  /* 0x00007500ff4877ac */ /* 0x000e2c0008000800 */
[----:B-1----:R-:W1:Y:S08]  /*07a0*/  MUFU.RCP R10, R10 ;  /* 0x0000000a000a7308 */ /* 0x002e700000001000 */
[----:B----4-:R-:W4:Y:S01]  /*07b0*/  MUFU.RCP R4, R4 ;  /* 0x0000000400047308 */ /* 0x010f220000001000 */
[----:B0-----:R-:W-:-:S02]  /*07c0*/  IMAD R48, R48, UR72, RZ ;  /* 0x0000004830307c24 */ /* 0x001fc4000f8e02ff */
[----:B-1----:R-:W-:Y:S01]  /*07d0*/  VIADD R6, R10, 0xffffffe ;  /* 0x0ffffffe0a067836 */ /* 0x002fe20000000000 */
[----:B------:R-:W-:Y:S01]  /*07e0*/  IABS R10, R2 ;  /* 0x00000002000a7213 */ /* 0x000fe20000000000 */
[----:B------:R-:W-:-:S03]  /*07f0*/  IMAD R49, R49, UR72, RZ ;  /* 0x0000004831317c24 */ /* 0x000fc6000f8e02ff */
[----:B------:R0:W1:Y:S01]  /*0800*/  F2I.FTZ.U32.TRUNC.NTZ R7, R6 ;  /* 0x0000000600077305 */ /* 0x000062000021f000 */
[----:B------:R-:W-:Y:S02]  /*0810*/  IMAD R50, R50, UR72, RZ ;  /* 0x0000004832327c24 */ /* 0x000fe4000f8e02ff */
[----:B------:R-:W-:Y:S02]  /*0820*/  IMAD R51, R51, UR72, RZ ;  /* 0x0000004833337c24 */ /* 0x000fe4000f8e02ff */
[----:B----4-:R-:W-:Y:S02]  /*0830*/  VIADD R8, R4, 0xffffffe ;  /* 0x0ffffffe04087836 */ /* 0x010fe40000000000 */
[----:B------:R-:W-:Y:S02]  /*0840*/  IMAD R52, R52, UR72, RZ ;  /* 0x0000004834347c24 */ /* 0x000fe4000f8e02ff */
[----:B------:R4:W2:Y:S01]  /*0850*/  F2I.FTZ.U32.TRUNC.NTZ R9, R8 ;  /* 0x0000000800097305 */ /* 0x0008a2000021f000 */
[----:B0-----:R-:W-:-:S02]  /*0860*/  IMAD.MOV.U32 R6, RZ, RZ, RZ ;  /* 0x000000ffff067224 */ /* 0x001fc400078e00ff */
[----:B------:R-:W-:Y:S02]  /*0870*/  IMAD R53, R53, UR72, RZ ;  /* 0x0000004835357c24 */ /* 0x000fe4000f8e02ff */
[----:B------:R-:W-:Y:S02]  /*0880*/  IMAD R54, R54, UR72, RZ ;  /* 0x0000004836367c24 */ /* 0x000fe4000f8e02ff */
[----:B-1----:R-:W-:Y:S02]  /*0890*/  IMAD.MOV R13, RZ, RZ, -R7 ;  /* 0x000000ffff0d7224 */ /* 0x002fe400078e0a07 */
[----:B----4-:R-:W-:Y:S02]  /*08a0*/  IMAD.MOV.U32 R8, RZ, RZ, RZ ;  /* 0x000000ffff087224 */ /* 0x010fe400078e00ff */
[----:B------:R-:W-:Y:S02]  /*08b0*/  IMAD R13, R13, R12, RZ ;  /* 0x0000000c0d0d7224 */ /* 0x000fe400078e02ff */
[----:B------:R-:W-:-:S02]  /*08c0*/  IMAD R55, R55, UR72, RZ ;  /* 0x0000004837377c24 */ /* 0x000fc4000f8e02ff */
[----:B------:R-:W-:-:S04]  /*08d0*/  IMAD.HI.U32 R7, R7, R13, R6 ;  /* 0x0000000d07077227 */ /* 0x000fc800078e0006 */
[----:B--2---:R-:W-:Y:S02]  /*08e0*/  IMAD.MOV R6, RZ, RZ, -R9 ;  /* 0x000000ffff067224 */ /* 0x004fe400078e0a09 */
[----:B------:R-:W-:Y:S01]  /*08f0*/  IMAD.HI.U32 R4, R7, R10, RZ ;  /* 0x0000000a07047227 */ /* 0x000fe200078e00ff */
[----:B------:R-:W-:-:S03]  /*0900*/  LEA.HI R7, R11, R32, RZ, 0x1a ;  /* 0x000000200b077211 */ /* 0x000fc600078fd0ff */
[----:B------:R-:W-:Y:S01]  /*0910*/  IMAD.MOV R11, RZ, RZ, -R4 ;  /* 0x000000ffff0b7224 */ /* 0x000fe200078e0a04 */
[----:B------:R-:W-:Y:S01]  /*0920*/  IABS R76, R7 ;  /* 0x00000007004c7213 */ /* 0x000fe20000000000 */
[----:B------:R-:W-:Y:S02]  /*0930*/  VIADD R14, R7, 0x3e ;  /* 0x0000003e070e7836 */ /* 0x000fe40000000000 */
[----:B------:R-:W-:Y:S02]  /*0940*/  IMAD R13, R6, R5, RZ ;  /* 0x00000005060d7224 */ /* 0x000fe400078e02ff */
[----:B------:R-:W-:Y:S01]  /*0950*/  IMAD R11, R12, R11, R10 ;  /* 0x0000000b0c0b7224 */ /* 0x000fe200078e020a */
[----:B------:R-:W-:Y:S01]  /*0960*/  IABS R6, R14 ;  /* 0x0000000e00067213 */ /* 0x000fe20000000000 */
[----:B------:R-:W-:-:S03]  /*0970*/  IMAD.HI.U32 R9, R9, R13, R8 ;  /* 0x0000000d09097227 */ /* 0x000fc600078e0008 */
[----:B------:R-:W-:Y:S01]  /*0980*/  ISETP.GT.U32.AND P0, PT, R12, R11, PT ;  /* 0x0000000b0c00720c */ /* 0x000fe20003f04070 */
[----:B------:R-:W-:Y:S02]  /*0990*/  VIADD R10, R7, 0x3c ;  /* 0x0000003c070a7836 */ /* 0x000fe40000000000 */
[----:B------:R-:W-:-:S03]  /*09a0*/  IMAD.HI.U32 R4, R9, R6, RZ ;  /* 0x0000000609047227 */ /* 0x000fc600078e00ff */
[----:B------:R-:W-:Y:S01]  /*09b0*/  IABS R8, R10 ;  /* 0x0000000a00087213 */ /* 0x000fe20000000000 */
[----:B------:R-:W-:Y:S01]  /*09c0*/  IMAD.MOV R4, RZ, RZ, -R4 ;  /* 0x000000ffff047224 */ /* 0x000fe200078e0a04 */
[----:B------:R-:W-:Y:S01]  /*09d0*/  ISETP.GE.AND P5, PT, R10, RZ, PT ;  /* 0x000000ff0a00720c */ /* 0x000fe20003fa6270 */
[----:B------:R-:W-:Y:S02]  /*09e0*/  VIADD R10, R7, 0x38 ;  /* 0x00000038070a7836 */ /* 0x000fe40000000000 */
[----:B------:R-:W-:Y:S02]  /*09f0*/  IMAD R6, R5, R4, R6 ;  /* 0x0000000405067224 */ /* 0x000fe400078e0206 */
[----:B------:R-:W-:Y:S01]  /*0a00*/  @!P0 IMAD.IADD R11, R11, 0x1, -R12 ;  /* 0x000000010b0b8824 */ /* 0x000fe200078e0a0c */
[----:B------:R-:W-:Y:S01]  /*0a10*/  ISETP.GE.AND P0, PT, R14, RZ, PT ;  /* 0x000000ff0e00720c */ /* 0x000fe20003f06270 */
[----:B------:R-:W-:Y:S01]  /*0a20*/  IMAD.HI.U32 R4, R9, R8, RZ ;  /* 0x0000000809047227 */ /* 0x000fe200078e00ff */
[----:B------:R-:W-:-:S02]  /*0a30*/  ISETP.GT.U32.AND P1, PT, R5, R6, PT ;  /* 0x000000060500720c */ /* 0x000fc40003f24070 */
[----:B------:R-:W-:Y:S01]  /*0a40*/  ISETP.GT.U32.AND P2, PT, R12, R11, PT ;  /* 0x0000000b0c00720c */ /* 0x000fe20003f44070 */
[----:B------:R-:W-:Y:S01]  /*0a50*/  IMAD.MOV R4, RZ, RZ, -R4 ;  /* 0x000000ffff047224 */ /* 0x000fe200078e0a04 */
[----:B------:R-:W-:Y:S01]  /*0a60*/  ISETP.GE.AND P6, PT, R10, RZ, PT ;  /* 0x000000ff0a00720c */ /* 0x000fe20003fc6270 */
[----:B------:R-:W-:Y:S01]  /*0a70*/  VIADD R13, R7, 0x36 ;  /* 0x00000036070d7836 */ /* 0x000fe20000000000 */
[----:B------:R-:W-:Y:S01]  /*0a80*/  IABS R14, R10 ;  /* 0x0000000a000e7213 */ /* 0x000fe20000000000 */
[----:B------:R-:W-:Y:S02]  /*0a90*/  IMAD R8, R5, R4, R8 ;  /* 0x0000000405087224 */ /* 0x000fe400078e0208 */
[C---:B------:R-:W-:Y:S01]  /*0aa0*/  VIADD R4, R7.reuse, 0x3a ;  /* 0x0000003a07047836 */ /* 0x040fe20000000000 */
[----:B------:R-:W-:Y:S01]  /*0ab0*/  IABS R16, R13 ;  /* 0x0000000d00107213 */ /* 0x000fe20000000000 */
[----:B------:R-:W-:Y:S02]  /*0ac0*/  VIADD R21, R7, 0x30 ;  /* 0x0000003007157836 */ /* 0x000fe40000000000 */
[----:B------:R-:W-:Y:S01]  /*0ad0*/  @!P1 IMAD.IADD R6, R6, 0x1, -R5 ;  /* 0x0000000106069824 */ /* 0x000fe200078e0a05 */
[----:B------:R-:W-:Y:S01]  /*0ae0*/  ISETP.GT.U32.AND P1, PT, R5, R8, PT ;  /* 0x000000080500720c */ /* 0x000fe20003f24070 */
[----:B------:R-:W-:Y:S01]  /*0af0*/  @!P2 IMAD.IADD R11, R11, 0x1, -R12 ;  /* 0x000000010b0ba824 */ /* 0x000fe200078e0a0c */
[----:B------:R-:W-:Y:S01]  /*0b00*/  IABS R12, R4 ;  /* 0x00000004000c7213 */ /* 0x000fe20000000000 */
[----:B------:R-:W-:Y:S01]  /*0b10*/  VIADD R23, R7, 0x2e ;  /* 0x0000002e07177836 */ /* 0x000fe20000000000 */
[----:B------:R-:W-:Y:S01]  /*0b20*/  ISETP.GT.U32.AND P4, PT, R5, R6, PT ;  /* 0x000000060500720c */ /* 0x000fe20003f84070 */
[----:B------:R-:W-:Y:S01]  /*0b30*/  VIADD R27, R7, 0x2c ;  /* 0x0000002c071b7836 */ /* 0x000fe20000000000 */
[----:B------:R-:W-:Y:S01]  /*0b40*/  ISETP.GE.AND P2, PT, R2, RZ, PT ;  /* 0x000000ff0200720c */ /* 0x000fe20003f46270 */
[----:B------:R-:W-:Y:S01]  /*0b50*/  IMAD.HI.U32 R10, R9, R12, RZ ;  /* 0x0000000c090a7227 */ /* 0x000fe200078e00ff */
[----:B------:R-:W-:-:S02]  /*0b60*/  ISETP.GE.AND P3, PT, R4, RZ, PT ;  /* 0x000000ff0400720c */ /* 0x000fc40003f66270 */
[----:B------:R-:W-:Y:S01]  /*0b70*/  IABS R20, R21 ;  /* 0x0000001500147213 */ /* 0x000fe20000000000 */
[----:B------:R-:W-:Y:S01]  /*0b80*/  IMAD.MOV R10, RZ, RZ, -R10 ;  /* 0x000000ffff0a7224 */ /* 0x000fe200078e0a0a */
[----:B------:R-:W-:Y:S01]  /*0b90*/  IABS R22, R23 ;  /* 0x0000001700167213 */ /* 0x000fe20000000000 */
[----:B------:R-:W-:Y:S02]  /*0ba0*/  IMAD.MOV.U32 R4, RZ, RZ, R11 ;  /* 0x000000ffff047224 */ /* 0x000fe400078e000b */
[----:B------:R-:W-:Y:S02]  /*0bb0*/  IMAD R10, R5, R10, R12 ;  /* 0x0000000a050a7224 */ /* 0x000fe400078e020c */
[--C-:B------:R-:W-:Y:S01]  /*0bc0*/  @!P4 IMAD.IADD R6, R6, 0x1, -R5.reuse ;  /* 0x000000010606c824 */ /* 0x100fe200078e0a05 */
[----:B------:R-:W-:Y:S01]  /*0bd0*/  ISETP.GE.AND P4, PT, R13, RZ, PT ;  /* 0x000000ff0d00720c */ /* 0x000fe20003f86270 */
[----:B------:R-:W-:Y:S02]  /*0be0*/  @!P1 IMAD.IADD R8, R8, 0x1, -R5 ;  /* 0x0000000108089824 */ /* 0x000fe400078e0a05 */
[----:B------:R-:W-:Y:S01]  /*0bf0*/  @!P0 IMAD.MOV R6, RZ, RZ, -R6 ;  /* 0x000000ffff068224 */ /* 0x000fe200078e0a06 */
[----:B------:R-:W-:Y:S01]  /*0c00*/  ISETP.GT.U32.AND P0, PT, R5, R10, PT ;  /* 0x0000000a0500720c */ /* 0x000fe20003f04070 */
[----:B------:R-:W-:Y:S01]  /*0c10*/  @!P2 IMAD.MOV R4, RZ, RZ, -R4 ;  /* 0x000000ffff04a224 */ /* 0x000fe200078e0a04 */
[----:B------:R-:W-:Y:S01]  /*0c20*/  ISETP.NE.AND P2, PT, R24, RZ, PT ;  /* 0x000000ff1800720c */ /* 0x000fe20003f45270 */
[----:B------:R-:W-:Y:S01]  /*0c30*/  IMAD.HI.U32 R11, R9, R14, RZ ;  /* 0x0000000e090b7227 */ /* 0x000fe200078e00ff */
[----:B------:R-:W-:-:S03]  /*0c40*/  ISETP.GT.U32.AND P1, PT, R5, R8, PT ;  /* 0x000000080500720c */ /* 0x000fc60003f24070 */
[----:B------:R-:W-:Y:S02]  /*0c50*/  IMAD.MOV R11, RZ, RZ, -R11 ;  /* 0x000000ffff0b7224 */ /* 0x000fe400078e0a0b */
[----:B------:R-:W-:Y:S02]  /*0c60*/  VIADD R13, R7, 0x34 ;  /* 0x00000034070d7836 */ /* 0x000fe40000000000 */
[----:B------:R-:W-:-:S04]  /*0c70*/  IMAD.HI.U32 R12, R9, R16, RZ ;  /* 0x00000010090c7227 */ /* 0x000fc800078e00ff */
[--C-:B------:R-:W-:Y:S01]  /*0c80*/  @!P0 IMAD.IADD R10, R10, 0x1, -R5.reuse ;  /* 0x000000010a0a8824 */ /* 0x100fe200078e0a05 */
[----:B------:R-:W-:Y:S01]  /*0c90*/  @!P2 LOP3.LUT R4, RZ, R24, RZ, 0x33, !PT ;  /* 0x00000018ff04a212 */ /* 0x000fe200078e33ff */
[C---:B------:R-:W-:Y:S01]  /*0ca0*/  IMAD R11, R5.reuse, R11, R14 ;  /* 0x0000000b050b7224 */ /* 0x040fe200078e020e */
[----:B------:R-:W-:Y:S01]  /*0cb0*/  IABS R14, R13 ;  /* 0x0000000d000e7213 */ /* 0x000fe20000000000 */
[----:B------:R-:W-:Y:S01]  /*0cc0*/  IMAD.MOV R12, RZ, RZ, -R12 ;  /* 0x000000ffff0c7224 */ /* 0x000fe200078e0a0c */
[----:B------:R-:W-:Y:S01]  /*0cd0*/  ISETP.GT.U32.AND P0, PT, R5, R10, PT ;  /* 0x0000000a0500720c */ /* 0x000fe20003f04070 */
[----:B------:R-:W-:Y:S01]  /*0ce0*/  @!P1 IMAD.IADD R8, R8, 0x1, -R5 ;  /* 0x0000000108089824 */ /* 0x000fe200078e0a05 */
[----:B------:R-:W-:Y:S01]  /*0cf0*/  ISETP.GE.AND P2, PT, R13, RZ, PT ;  /* 0x000000ff0d00720c */ /* 0x000fe20003f46270 */
[----:B------:R-:W-:Y:S02]  /*0d00*/  VIADD R13, R7, 0x32 ;  /* 0x00000032070d7836 */ /* 0x000fe40000000000 */
[----:B------:R-:W-:-:S02]  /*0d10*/  IMAD R12, R5, R12, R16 ;  /* 0x0000000c050c7224 */ /* 0x000fc400078e0210 */
[----:B------:R-:W-:Y:S01]  /*0d20*/  IMAD.MOV.U32 R16, RZ, RZ, R14 ;  /* 0x000000ffff107224 */ /* 0x000fe200078e000e */
[----:B------:R-:W-:Y:S01]  /*0d30*/  ISETP.GE.AND P1, PT, R13, RZ, PT ;  /* 0x000000ff0d00720c */ /* 0x000fe20003f26270 */
[----:B------:R-:W-:Y:S01]  /*0d40*/  @!P5 IMAD.MOV R8, RZ, RZ, -R8 ;  /* 0x000000ffff08d224 */ /* 0x000fe200078e0a08 */
[----:B------:R-:W-:Y:S01]  /*0d50*/  IABS R18, R13 ;  /* 0x0000000d00127213 */ /* 0x000fe20000000000 */
[----:B------:R-:W-:Y:S01]  /*0d60*/  IMAD.HI.U32 R13, R9, R16, RZ ;  /* 0x00000010090d7227 */ /* 0x000fe200078e00ff */
[----:B------:R-:W-:-:S03]  /*0d70*/  ISETP.GT.U32.AND P5, PT, R5, R11, PT ;  /* 0x0000000b0500720c */ /* 0x000fc60003fa4070 */
[----:B------:R-:W-:Y:S02]  /*0d80*/  IMAD.MOV R13, RZ, RZ, -R13 ;  /* 0x000000ffff0d7224 */ /* 0x000fe400078e0a0d */
[----:B------:R-:W-:Y:S01]  /*0d90*/  @!P0 IMAD.IADD R10, R10, 0x1, -R5 ;  /* 0x000000010a0a8824 */ /* 0x000fe200078e0a05 */
[C---:B------:R-:W-:Y:S01]  /*0da0*/  ISETP.GT.U32.AND P0, PT, R5.reuse, R12, PT ;  /* 0x0000000c0500720c */ /* 0x040fe20003f04070 */
[----:B------:R-:W-:Y:S02]  /*0db0*/  IMAD R13, R5, R13, R16 ;  /* 0x0000000d050d7224 */ /* 0x000fe400078e0210 */
[----:B------:R-:W-:-:S04]  /*0dc0*/  IMAD.HI.U32 R15, R9, R20, RZ ;  /* 0x00000014090f7227 */ /* 0x000fc800078e00ff */
[----:B------:R-:W-:Y:S01]  /*0dd0*/  @!P5 IMAD.IADD R11, R11, 0x1, -R5 ;  /* 0x000000010b0bd824 */ /* 0x000fe200078e0a05 */
[----:B------:R-:W-:Y:S01]  /*0de0*/  ISETP.GT.U32.AND P5, PT, R5, R13, PT ;  /* 0x0000000d0500720c */ /* 0x000fe20003fa4070 */
[----:B------:R-:W-:-:S04]  /*0df0*/  IMAD.HI.U32 R14, R9, R18, RZ ;  /* 0x00000012090e7227 */ /* 0x000fc800078e00ff */
[----:B------:R-:W-:Y:S01]  /*0e00*/  @!P0 IMAD.IADD R12, R12, 0x1, -R5 ;  /* 0x000000010c0c8824 */ /* 0x000fe200078e0a05 */
[----:B------:R-:W-:Y:S01]  /*0e10*/  ISETP.GT.U32.AND P0, PT, R5, R11, PT ;  /* 0x0000000b0500720c */ /* 0x000fe20003f04070 */
[----:B------:R-:W-:-:S04]  /*0e20*/  IMAD.HI.U32 R16, R9, R22, RZ ;  /* 0x0000001609107227 */ /* 0x000fc800078e00ff */
[----:B------:R-:W-:Y:S02]  /*0e30*/  IMAD.MOV R15, RZ, RZ, -R15 ;  /* 0x000000ffff0f7224 */ /* 0x000fe400078e0a0f */
[----:B------:R-:W-:Y:S02]  /*0e40*/  IMAD.MOV R14, RZ, RZ, -R14 ;  /* 0x000000ffff0e7224 */ /* 0x000fe400078e0a0e */
[----:B------:R-:W-:Y:S02]  /*0e50*/  IMAD.MOV R17, RZ, RZ, -R16 ;  /* 0x000000ffff117224 */ /* 0x000fe400078e0a10 */
[----:B------:R-:W-:Y:S01]  /*0e60*/  IMAD R16, R5, R15, R20 ;  /* 0x0000000f05107224 */ /* 0x000fe200078e0214 */
[----:B------:R-:W-:Y:S01]  /*0e70*/  IABS R20, R27 ;  /* 0x0000001b00147213 */ /* 0x000fe20000000000 */
[----:B------:R-:W-:Y:S02]  /*0e80*/  @!P5 IMAD.IADD R13, R13, 0x1, -R5 ;  /* 0x000000010d0dd824 */ /* 0x000fe400078e0a05 */
[----:B------:R-:W-:-:S02]  /*0e90*/  IMAD R14, R5, R14, R18 ;  /* 0x0000000e050e7224 */ /* 0x000fc400078e0212 */
[----:B------:R-:W-:Y:S01]  /*0ea0*/  @!P3 IMAD.MOV R10, RZ, RZ, -R10 ;  /* 0x000000ffff0ab224 */ /* 0x000fe200078e0a0a */
[C---:B------:R-:W-:Y:S01]  /*0eb0*/  ISETP.GT.U32.AND P3, PT, R5.reuse, R12, PT ;  /* 0x0000000c0500720c */ /* 0x040fe20003f64070 */
[C---:B------:R-:W-:Y:S01]  /*0ec0*/  IMAD R15, R5.reuse, R17, R22 ;  /* 0x00000011050f7224 */ /* 0x040fe200078e0216 */
[----:B------:R-:W-:Y:S01]  /*0ed0*/  ISETP.GT.U32.AND P5, PT, R5, R13, PT ;  /* 0x0000000d0500720c */ /* 0x000fe20003fa4070 */
[----:B------:R-:W-:-:S04]  /*0ee0*/  IMAD.HI.U32 R17, R9, R20, RZ ;  /* 0x0000001409117227 */ /* 0x000fc800078e00ff */
[----:B------:R-:W-:Y:S01]  /*0ef0*/  @!P0 IMAD.IADD R11, R11, 0x1, -R5 ;  /* 0x000000010b0b8824 */ /* 0x000fe200078e0a05 */
[C---:B------:R-:W-:Y:S01]  /*0f00*/  ISETP.GT.U32.AND P0, PT, R5.reuse, R14, PT ;  /* 0x0000000e0500720c */ /* 0x040fe20003f04070 */
[----:B------:R-:W-:Y:S02]  /*0f10*/  IMAD.MOV R17, RZ, RZ, -R17 ;  /* 0x000000ffff117224 */ /* 0x000fe400078e0a11 */
[----:B------:R-:W-:Y:S01]  /*0f20*/  @!P6 IMAD.MOV R11, RZ, RZ, -R11 ;  /* 0x000000ffff0be224 */ /* 0x000fe200078e0a0b */
[C---:B------:R-:W-:Y:S01]  /*0f30*/  ISETP.GT.U32.AND P6, PT, R5.reuse, R16, PT ;  /* 0x000000100500720c */ /* 0x040fe20003fc4070 */
[----:B------:R-:W-:Y:S02]  /*0f40*/  IMAD R17, R5, R17, R20 ;  /* 0x0000001105117224 */ /* 0x000fe400078e0214 */
[----:B------:R-:W-:Y:S02]  /*0f50*/  VIADD R29, R7, 0x28 ;  /* 0x00000028071d7836 */ /* 0x000fe40000000000 */
[--C-:B------:R-:W-:Y:S01]  /*0f60*/  @!P3 IMAD.IADD R12, R12, 0x1, -R5.reuse ;  /* 0x000000010c0cb824 */ /* 0x100fe200078e0a05 */
[----:B------:R-:W-:Y:S01]  /*0f70*/  ISETP.GT.U32.AND P3, PT, R5, R15, PT ;  /* 0x0000000f0500720c */ /* 0x000fe20003f64070 */
[--C-:B------:R-:W-:Y:S01]  /*0f80*/  @!P5 IMAD.IADD R13, R13, 0x1, -R5.reuse ;  /* 0x000000010d0dd824 */ /* 0x100fe200078e0a05 */
[----:B------:R-:W-:Y:S01]  /*0f90*/  ISETP.GT.U32.AND P5, PT, R5, R17, PT ;  /* 0x000000110500720c */ /* 0x000fe20003fa4070 */
[--C-:B------:R-:W-:Y:S01]  /*0fa0*/  @!P0 IMAD.IADD R14, R14, 0x1, -R5.reuse ;  /* 0x000000010e0e8824 */ /* 0x100fe200078e0a05 */
[----:B------:R-:W-:Y:S01]  /*0fb0*/  IABS R24, R29 ;  /* 0x0000001d00187213 */ /* 0x000fe20000000000 */
[----:B------:R-:W-:Y:S01]  /*0fc0*/  VIADD R28, R7, 0x2a ;  /* 0x0000002a071c7836 */ /* 0x000fe20000000000 */
[----:B------:R-:W-:Y:S01]  /*0fd0*/  ISETP.GE.AND P0, PT, R21, RZ, PT ;  /* 0x000000ff1500720c */ /* 0x000fe20003f06270 */
[----:B------:R-:W-:Y:S01]  /*0fe0*/  @!P6 IMAD.IADD R16, R16, 0x1, -R5 ;  /* 0x000000011010e824 */ /* 0x000fe200078e0a05 */
[----:B------:R-:W-:Y:S01]  /*0ff0*/  ISETP.GT.U32.AND P6, PT, R5, R14, PT ;  /* 0x0000000e0500720c */ /* 0x000fe20003fc4070 */
[----:B------:R-:W-:Y:S01]  /*1000*/  IMAD.HI.U32 R19, R9, R24, RZ ;  /* 0x0000001809137227 */ /* 0x000fe200078e00ff */
[----:B------:R-:W-:-:S03]  /*1010*/  IABS R22, R28 ;  /* 0x0000001c00167213 */ /* 0x000fc60000000000 */
[----:B------:R-:W-:Y:S02]  /*1020*/  VIADD R30, R7, 0x26 ;  /* 0x00000026071e7836 */ /* 0x000fe40000000000 */
[----:B------:R-:W-:Y:S02]  /*1030*/  IMAD.MOV R19, RZ, RZ, -R19 ;  /* 0x000000ffff137224 */ /* 0x000fe400078e0a13 */
[--C-:B------:R-:W-:Y:S01]  /*1040*/  @!P3 IMAD.IADD R15, R15, 0x1, -R5.reuse ;  /* 0x000000010f0fb824 */ /* 0x100fe200078e0a05 */
[----:B------:R-:W-:Y:S01]  /*1050*/  IABS R26, R30 ;  /* 0x0000001e001a7213 */ /* 0x000fe20000000000 */
[----:B------:R-:W-:Y:S01]  /*1060*/  @!P5 IMAD.IADD R17, R17, 0x1, -R5 ;  /* 0x000000011111d824 */ /* 0x000fe200078e0a05 */
[----:B------:R-:W-:Y:S01]  /*1070*/  ISETP.GT.U32.AND P3, PT, R5, R16, PT ;  /* 0x000000100500720c */ /* 0x000fe20003f64070 */
[----:B------:R-:W-:Y:S01]  /*1080*/  IMAD.HI.U32 R18, R9, R22, RZ ;  /* 0x0000001609127227 */ /* 0x000fe200078e00ff */
[----:B------:R-:W-:-:S03]  /*1090*/  ISETP.GT.U32.AND P5, PT, R5, R15, PT ;  /* 0x0000000f0500720c */ /* 0x000fc60003fa4070 */
[C---:B------:R-:W-:Y:S02]  /*10a0*/  IMAD R19, R5.reuse, R19, R24 ;  /* 0x0000001305137224 */ /* 0x040fe400078e0218 */
[----:B------:R-:W-:Y:S01]  /*10b0*/  @!P4 IMAD.MOV R12, RZ, RZ, -R12 ;  /* 0x000000ffff0cc224 */ /* 0x000fe200078e0a0c */
[----:B------:R-:W-:Y:S01]  /*10c0*/  ISETP.GT.U32.AND P4, PT, R5, R17, PT ;  /* 0x000000110500720c */ /* 0x000fe20003f84070 */
[----:B------:R-:W-:-:S04]  /*10d0*/  IMAD.HI.U32 R20, R9, R26, RZ ;  /* 0x0000001a09147227 */ /* 0x000fc800078e00ff */
[----:B------:R-:W-:Y:S02]  /*10e0*/  IMAD.MOV R18, RZ, RZ, -R18 ;  /* 0x000000ffff127224 */ /* 0x000fe400078e0a12 */
[----:B------:R-:W-:Y:S01]  /*10f0*/  @!P6 IMAD.IADD R14, R14, 0x1, -R5 ;  /* 0x000000010e0ee824 */ /* 0x000fe200078e0a05 */
[C---:B------:R-:W-:Y:S01]  /*1100*/  ISETP.GT.U32.AND P6, PT, R5.reuse, R19, PT ;  /* 0x000000130500720c */ /* 0x040fe20003fc4070 */
[----:B------:R-:W-:Y:S02]  /*1110*/  IMAD.MOV R20, RZ, RZ, -R20 ;  /* 0x000000ffff147224 */ /* 0x000fe400078e0a14 */
[----:B------:R-:W-:Y:S02]  /*1120*/  IMAD R18, R5, R18, R22 ;  /* 0x0000001205127224 */ /* 0x000fe400078e0216 */
[----:B------:R-:W-:Y:S02]  /*1130*/  VIADD R31, R7, 0x24 ;  /* 0x00000024071f7836 */ /* 0x000fe40000000000 */
[----:B------:R-:W-:-:S02]  /*1140*/  IMAD R20, R5, R20, R26 ;  /* 0x0000001405147224 */ /* 0x000fc400078e021a */
[----:B------:R-:W-:Y:S01]  /*1150*/  @!P2 IMAD.MOV R13, RZ, RZ, -R13 ;  /* 0x000000ffff0da224 */ /* 0x000fe200078e0a0d */
[----:B------:R-:W-:Y:S01]  /*1160*/  IABS R24, R31 ;  /* 0x0000001f00187213 */ /* 0x000fe20000000000 */
[----:B------:R-:W-:Y:S01]  /*1170*/  VIADD R33, R7, 0x22 ;  /* 0x0000002207217836 */ /* 0x000fe20000000000 */
[----:B------:R-:W-:Y:S01]  /*1180*/  ISETP.GT.U32.AND P2, PT, R5, R18, PT ;  /* 0x000000120500720c */ /* 0x000fe20003f44070 */
[--C-:B------:R-:W-:Y:S01]  /*1190*/  @!P5 IMAD.IADD R15, R15, 0x1, -R5.reuse ;  /* 0x000000010f0fd824 */ /* 0x100fe200078e0a05 */
[----:B------:R-:W-:Y:S01]  /*11a0*/  ISETP.GT.U32.AND P5, PT, R5, R20, PT ;  /* 0x000000140500720c */ /* 0x000fe20003fa4070 */
[--C-:B------:R-:W-:Y:S01]  /*11b0*/  @!P4 IMAD.IADD R17, R17, 0x1, -R5.reuse ;  /* 0x000000011111c824 */ /* 0x100fe200078e0a05 */
[----:B------:R-:W-:Y:S01]  /*11c0*/  ISETP.GE.AND P4, PT, R27, RZ, PT ;  /* 0x000000ff1b00720c */ /* 0x000fe20003f86270 */
[----:B------:R-:W-:Y:S01]  /*11d0*/  @!P3 IMAD.IADD R16, R16, 0x1, -R5 ;  /* 0x000000011010b824 */ /* 0x000fe200078e0a05 */
[----:B------:R-:W-:Y:S01]  /*11e0*/  IABS R26, R33 ;  /* 0x00000021001a7213 */ /* 0x000fe20000000000 */
[----:B------:R-:W-:Y:S01]  /*11f0*/  IMAD.HI.U32 R21, R9, R24, RZ ;  /* 0x0000001809157227 */ /* 0x000fe200078e00ff */
[----:B------:R-:W-:-:S03]  /*1200*/  ISETP.GE.AND P3, PT, R23, RZ, PT ;  /* 0x000000ff1700720c */ /* 0x000fc60003f66270 */
[----:B------:R-:W-:Y:S01]  /*1210*/  @!P6 IMAD.IADD R19, R19, 0x1, -R5 ;  /* 0x000000011313e824 */ /* 0x000fe200078e0a05 */
[----:B------:R-:W-:Y:S01]  /*1220*/  ISETP.GE.AND P6, PT, R29, RZ, PT ;  /* 0x000000ff1d00720c */ /* 0x000fe20003fc6270 */
[----:B------:R-:W-:Y:S02]  /*1230*/  IMAD.MOV R21, RZ, RZ, -R21 ;  /* 0x000000ffff157224 */ /* 0x000fe400078e0a15 */
[----:B------:R-:W-:Y:S01]  /*1240*/  @!P0 IMAD.MOV R16, RZ, RZ, -R16 ;  /* 0x000000ffff108224 */ /* 0x000fe200078e0a10 */
[----:B------:R-:W-:Y:S01]  /*1250*/  ISETP.GT.U32.AND P0, PT, R5, R19, PT ;  /* 0x000000130500720c */ /* 0x000fe20003f04070 */
[----:B------:R-:W-:-:S04]  /*1260*/  IMAD.HI.U32 R22, R9, R26, RZ ;  /* 0x0000001a09167227 */ /* 0x000fc800078e00ff */
[--C-:B------:R-:W-:Y:S01]  /*1270*/  @!P2 IMAD.IADD R18, R18, 0x1, -R5.reuse ;  /* 0x000000011212a824 */ /* 0x100fe200078e0a05 */
[----:B------:R-:W-:Y:S01]  /*1280*/  ISETP.GE.AND P2, PT, R28, RZ, PT ;  /* 0x000000ff1c00720c */ /* 0x000fe20003f46270 */
[----:B------:R-:W-:Y:S02]  /*1290*/  IMAD R21, R5, R21, R24 ;  /* 0x0000001505157224 */ /* 0x000fe400078e0218 */
[----:B------:R-:W-:Y:S02]  /*12a0*/  VIADD R27, R7, 0x20 ;  /* 0x00000020071b7836 */ /* 0x000fe40000000000 */
[----:B------:R-:W-:Y:S02]  /*12b0*/  IMAD.MOV R22, RZ, RZ, -R22 ;  /* 0x000000ffff167224 */ /* 0x000fe400078e0a16 */
[----:B------:R-:W-:Y:S01]  /*12c0*/  @!P5 IMAD.IADD R20, R20, 0x1, -R5 ;  /* 0x000000011414d824 */ /* 0x000fe200078e0a05 */
[C---:B------:R-:W-:Y:S01]  /*12d0*/  ISETP.GT.U32.AND P5, PT, R5.reuse, R18, PT ;  /* 0x000000120500720c */ /* 0x040fe20003fa4070 */
[----:B------:R-:W-:Y:S01]  /*12e0*/  @!P4 IMAD.MOV R17, RZ, RZ, -R17 ;  /* 0x000000ffff11c224 */ /* 0x000fe200078e0a11 */
[C---:B------:R-:W-:Y:S01]  /*12f0*/  ISETP.GT.U32.AND P4, PT, R5.reuse, R21, PT ;  /* 0x000000150500720c */ /* 0x040fe20003f84070 */
[----:B------:R-:W-:Y:S01]  /*1300*/  IMAD R22, R5, R22, R26 ;  /* 0x0000001605167224 */ /* 0x000fe200078e021a */
[----:B------:R-:W-:Y:S01]  /*1310*/  IABS R24, R27 ;  /* 0x0000001b00187213 */ /* 0x000fe20000000000 */
[----:B------:R-:W-:-:S02]  /*1320*/  @!P0 IMAD.IADD R19, R19, 0x1, -R5 ;  /* 0x0000000113138824 */ /* 0x000fc400078e0a05 */
[----:B------:R-:W-:Y:S01]  /*1330*/  VIADD R29, R7, 0x1e ;  /* 0x0000001e071d7836 */ /* 0x000fe20000000000 */
[----:B------:R-:W-:Y:S01]  /*1340*/  ISETP.GT.U32.AND P0, PT, R5, R22, PT ;  /* 0x000000160500720c */ /* 0x000fe20003f04070 */
[----:B------:R-:W-:-:S03]  /*1350*/  IMAD.HI.U32 R23, R9, R24, RZ ;  /* 0x0000001809177227 */ /* 0x000fc600078e00ff */
[----:B------:R-:W-:Y:S01]  /*1360*/  IABS R28, R29 ;  /* 0x0000001d001c7213 */ /* 0x000fe20000000000 */
[----:B------:R-:W-:Y:S02]  /*1370*/  IMAD.MOV R23, RZ, RZ, -R23 ;  /* 0x000000ffff177224 */ /* 0x000fe400078e0a17 */
[--C-:B------:R-:W-:Y:S01]  /*1380*/  @!P5 IMAD.IADD R18, R18, 0x1, -R5.reuse ;  /* 0x000000011212d824 */ /* 0x100fe200078e0a05 */
[----:B------:R-:W-:Y:S01]  /*1390*/  ISETP.GE.AND P5, PT, R31, RZ, PT ;  /* 0x000000ff1f00720c */ /* 0x000fe20003fa6270 */
[--C-:B------:R-:W-:Y:S01]  /*13a0*/  @!P4 IMAD.IADD R21, R21, 0x1, -R5.reuse ;  /* 0x000000011515c824 */ /* 0x100fe200078e0a05 */
[----:B------:R-:W-:Y:S01]  /*13b0*/  ISETP.GE.AND P4, PT, R27, RZ, PT ;  /* 0x000000ff1b00720c */ /* 0x000fe20003f86270 */
[C---:B------:R-:W-:Y:S02]  /*13c0*/  IMAD R23, R5.reuse, R23, R24 ;  /* 0x0000001705177224 */ /* 0x040fe400078e0218 */
[----:B------:R-:W-:Y:S01]  /*13d0*/  @!P2 IMAD.MOV R18, RZ, RZ, -R18 ;  /* 0x000000ffff12a224 */ /* 0x000fe200078e0a12 */
[----:B------:R-:W-:Y:S01]  /*13e0*/  ISETP.GT.U32.AND P2, PT, R5, R21, PT ;  /* 0x000000150500720c */ /* 0x000fe20003f44070 */
[----:B------:R-:W-:-:S02]  /*13f0*/  @!P0 IMAD.IADD R22, R22, 0x1, -R5 ;  /* 0x0000000116168824 */ /* 0x000fc400078e0a05 */
[----:B------:R-:W-:Y:S01]  /*1400*/  @!P6 IMAD.MOV R19, RZ, RZ, -R19 ;  /* 0x000000ffff13e224 */ /* 0x000fe200078e0a13 */
[----:B------:R-:W-:Y:S01]  /*1410*/  ISETP.GT.U32.AND P6, PT, R5, R23, PT ;  /* 0x000000170500720c */ /* 0x000fe20003fc4070 */
[----:B------:R-:W-:Y:S01]  /*1420*/  VIADD R26, R7, 0x1c ;  /* 0x0000001c071a7836 */ /* 0x000fe20000000000 */
[----:B------:R-:W-:Y:S01]  /*1430*/  ISETP.GT.U32.AND P0, PT, R5, R22, PT ;  /* 0x000000160500720c */ /* 0x000fe20003f04070 */
[----:B------:R-:W-:-:S03]  /*1440*/  IMAD.HI.U32 R24, R9, R28, RZ ;  /* 0x0000001c09187227 */ /* 0x000fc600078e00ff */
[----:B------:R-:W-:Y:S01]  /*1450*/  IABS R27, R26 ;  /* 0x0000001a001b7213 */ /* 0x000fe20000000000 */
[----:B------:R-:W-:Y:S02]  /*1460*/  IMAD.MOV R24, RZ, RZ, -R24 ;  /* 0x000000ffff187224 */ /* 0x000fe400078e0a18 */
[--C-:B------:R-:W-:Y:S01]  /*1470*/  @!P2 IMAD.IADD R21, R21, 0x1, -R5.reuse ;  /* 0x000000011515a824 */ /* 0x100fe200078e0a05 */
[----:B------:R-:W-:Y:S01]  /*1480*/  ISETP.GE.AND P2, PT, R26, RZ, PT ;  /* 0x000000ff1a00720c */ /* 0x000fe20003f46270 */
[----:B------:R-:W-:Y:S02]  /*1490*/  VIADD R26, R7, 0x1a ;  /* 0x0000001a071a7836 */ /* 0x000fe40000000000 */
[----:B------:R-:W-:Y:S02]  /*14a0*/  @!P6 IMAD.IADD R23, R23, 0x1, -R5 ;  /* 0x000000011717e824 */ /* 0x000fe400078e0a05 */
[C---:B------:R-:W-:Y:S02]  /*14b0*/  IMAD R24, R5.reuse, R24, R28 ;  /* 0x0000001805187224 */ /* 0x040fe400078e021c */
[----:B------:R-:W-:Y:S01]  /*14c0*/  IMAD.MOV.U32 R28, RZ, RZ, R27 ;  /* 0x000000ffff1c7224 */ /* 0x000fe200078e001b */
[----:B------:R-:W-:Y:S01]  /*14d0*/  ISETP.GT.U32.AND P6, PT, R5, R23, PT ;  /* 0x000000170500720c */ /* 0x000fe20003fc4070 */
[----:B------:R-:W-:Y:S01]  /*14e0*/  @!P3 IMAD.MOV R15, RZ, RZ, -R15 ;  /* 0x000000ffff0fb224 */ /* 0x000fe200078e0a0f */
[----:B------:R-:W-:Y:S01]  /*14f0*/  ISETP.GE.AND P3, PT, R30, RZ, PT ;  /* 0x000000ff1e00720c */ /* 0x000fe20003f66270 */
[----:B------:R-:W-:Y:S01]  /*1500*/  @!P0 IMAD.IADD R22, R22, 0x1, -R5 ;  /* 0x0000000116168824 */ /* 0x000fe200078e0a05 */
[----:B------:R-:W-:Y:S01]  /*1510*/  ISETP.GE.AND P0, PT, R26, RZ, PT ;  /* 0x000000ff1a00720c */ /* 0x000fe20003f06270 */
[----:B------:R-:W-:Y:S01]  /*1520*/  @!P1 IMAD.MOV R14, RZ, RZ, -R14 ;  /* 0x000000ffff0e9224 */ /* 0x000fe200078e0a0e */
[----:B------:R-:W-:Y:S01]  /*1530*/  IABS R30, R26 ;  /* 0x0000001a001e7213 */ /* 0x000fe20000000000 */
[----:B------:R-:W-:Y:S01]  /*1540*/  IMAD.HI.U32 R26, R9, R28, RZ ;  /* 0x0000001c091a7227 */ /* 0x000fe200078e00ff */
[----:B------:R-:W-:-:S03]  /*1550*/  ISETP.GT.U32.AND P1, PT, R5, R20, PT ;  /* 0x000000140500720c */ /* 0x000fc60003f24070 */
[----:B------:R-:W-:Y:S02]  /*1560*/  IMAD.MOV R26, RZ, RZ, -R26 ;  /* 0x000000ffff1a7224 */ /* 0x000fe400078e0a1a */
[----:B------:R-:W-:Y:S02]  /*1570*/  @!P6 IMAD.IADD R23, R23, 0x1, -R5 ;  /* 0x000000011717e824 */ /* 0x000fe400078e0a05 */
[C---:B------:R-:W-:Y:S02]  /*1580*/  IMAD R26, R5.reuse, R26, R28 ;  /* 0x0000001a051a7224 */ /* 0x040fe400078e021c */
[----:B------:R-:W-:Y:S01]  /*1590*/  @!P5 IMAD.MOV R21, RZ, RZ, -R21 ;  /* 0x000000ffff15d224 */ /* 0x000fe200078e0a15 */
[----:B------:R-:W-:Y:S01]  /*15a0*/  ISETP.GT.U32.AND P5, PT, R5, R24, PT ;  /* 0x000000180500720c */ /* 0x000fe20003fa4070 */
[----:B------:R-:W-:Y:S01]  /*15b0*/  IMAD.HI.U32 R27, R9, R30, RZ ;  /* 0x0000001e091b7227 */ /* 0x000fe200078e00ff */
[----:B------:R-:W-:-:S03]  /*15c0*/  ISETP.GT.U32.AND P6, PT, R5, R26, PT ;  /* 0x0000001a0500720c */ /* 0x000fc60003fc4070 */
[----:B------:R-:W-:Y:S01]  /*15d0*/  @!P1 IMAD.IADD R20, R20, 0x1, -R5 ;  /* 0x0000000114149824 */ /* 0x000fe200078e0a05 */
[----:B------:R-:W-:Y:S01]  /*15e0*/  ISETP.GE.AND P1, PT, R33, RZ, PT ;  /* 0x000000ff2100720c */ /* 0x000fe20003f26270 */
[----:B------:R-:W-:Y:S02]  /*15f0*/  IMAD.MOV R27, RZ, RZ, -R27 ;  /* 0x000000ffff1b7224 */ /* 0x000fe400078e0a1b */
[----:B------:R-:W-:Y:S01]  /*1600*/  @!P3 IMAD.MOV R20, RZ, RZ, -R20 ;  /* 0x000000ffff14b224 */ /* 0x000fe200078e0a14 */
[----:B------:R-:W-:Y:S01]  /*1610*/  ISETP.GE.AND P3, PT, R29, RZ, PT ;  /* 0x000000ff1d00720c */ /* 0x000fe20003f66270 */
[C---:B------:R-:W-:Y:S02]  /*1620*/  VIADD R29, R7.reuse, 0x18 ;  /* 0x00000018071d7836 */ /* 0x040fe40000000000 */
[--C-:B------:R-:W-:Y:S02]  /*1630*/  @!P5 IMAD.IADD R24, R24, 0x1, -R5.reuse ;  /* 0x000000011818d824 */ /* 0x100fe400078e0a05 */
[----:B------:R-:W-:Y:S01]  /*1640*/  @!P6 IMAD.IADD R26, R26, 0x1, -R5 ;  /* 0x000000011a1ae824 */ /* 0x000fe200078e0a05 */
[----:B------:R-:W-:Y:S01]  /*1650*/  IABS R34, R29 ;  /* 0x0000001d00227213 */ /* 0x000fe20000000000 */
[----:B------:R-:W-:Y:S01]  /*1660*/  VIADD R31, R7, 0x16 ;  /* 0x00000016071f7836 */ /* 0x000fe20000000000 */
[C---:B------:R-:W-:Y:S01]  /*1670*/  ISETP.GT.U32.AND P5, PT, R5.reuse, R24, PT ;  /* 0x000000180500720c */ /* 0x040fe20003fa4070 */
[----:B------:R-:W-:Y:S01]  /*1680*/  @!P1 IMAD.MOV R22, RZ, RZ, -R22 ;  /* 0x000000ffff169224 */ /* 0x000fe200078e0a16 */
[----:B------:R-:W-:Y:S01]  /*1690*/  ISETP.GT.U32.AND P6, PT, R5, R26, PT ;  /* 0x0000001a0500720c */ /* 0x000fe20003fc4070 */
[----:B------:R-:W-:Y:S01]  /*16a0*/  IMAD.HI.U32 R28, R9, R34, RZ ;  /* 0x00000022091c7227 */ /* 0x000fe200078e00ff */
[----:B------:R-:W-:-:S02]  /*16b0*/  ISETP.GE.AND P1, PT, R29, RZ, PT ;  /* 0x000000ff1d00720c */ /* 0x000fc40003f26270 */
[----:B------:R-:W-:Y:S01]  /*16c0*/  IABS R36, R31 ;  /* 0x0000001f00247213 */ /* 0x000fe20000000000 */
[----:B------:R-:W-:Y:S02]  /*16d0*/  IMAD.MOV R29, RZ, RZ, -R28 ;  /* 0x000000ffff1d7224 */ /* 0x000fe400078e0a1c */
[C---:B------:R-:W-:Y:S02]  /*16e0*/  IMAD R28, R5.reuse, R27, R30 ;  /* 0x0000001b051c7224 */ /* 0x040fe400078e021e */
[C---:B------:R-:W-:Y:S02]  /*16f0*/  IMAD R30, R5.reuse, R29, R34 ;  /* 0x0000001d051e7224 */ /* 0x040fe400078e0222 */
[--C-:B------:R-:W-:Y:S01]  /*1700*/  @!P5 IMAD.IADD R24, R24, 0x1, -R5.reuse ;  /* 0x000000011818d824 */ /* 0x100fe200078e0a05 */
[C---:B------:R-:W-:Y:S01]  /*1710*/  ISETP.GT.U32.AND P5, PT, R5.reuse, R28, PT ;  /* 0x0000001c0500720c */ /* 0x040fe20003fa4070 */
[----:B------:R-:W-:Y:S01]  /*1720*/  @!P6 IMAD.IADD R26, R26, 0x1, -R5 ;  /* 0x000000011a1ae824 */ /* 0x000fe200078e0a05 */
[----:B------:R-:W-:Y:S01]  /*1730*/  ISETP.GT.U32.AND P6, PT, R5, R30, PT ;  /* 0x0000001e0500720c */ /* 0x000fe20003fc4070 */
[----:B------:R-:W-:-:S02]  /*1740*/  VIADD R33, R7, 0x14 ;  /* 0x0000001407217836 */ /* 0x000fc40000000000 */
[----:B------:R-:W-:-:S03]  /*1750*/  IMAD.HI.U32 R27, R9, R36, RZ ;  /* 0x00000024091b7227 */ /* 0x000fc600078e00ff */
[----:B------:R-:W-:Y:S01]  /*1760*/  IABS R38, R33 ;  /* 0x0000002100267213 */ /* 0x000fe20000000000 */
[----:B------:R-:W-:Y:S02]  /*1770*/  IMAD.MOV R27, RZ, RZ, -R27 ;  /* 0x000000ffff1b7224 */ /* 0x000fe400078e0a1b */
[----:B------:R-:W-:Y:S02]  /*1780*/  VIADD R35, R7, 0x12 ;  /* 0x0000001207237836 */ /* 0x000fe40000000000 */
[----:B------:R-:W-:Y:S02]  /*1790*/  IMAD R34, R5, R27, R36 ;  /* 0x0000001b05227224 */ /* 0x000fe400078e0224 */
[--C-:B------:R-:W-:Y:S01]  /*17a0*/  @!P6 IMAD.IADD R30, R30, 0x1, -R5.reuse ;  /* 0x000000011e1ee824 */ /* 0x100fe200078e0a05 */
[----:B------:R-:W-:Y:S01]  /*17b0*/  IABS R40, R35 ;  /* 0x0000002300287213 */ /* 0x000fe20000000000 */
[----:B------:R-:W-:Y:S02]  /*17c0*/  @!P5 IMAD.IADD R28, R28, 0x1, -R5 ;  /* 0x000000011c1cd824 */ /* 0x000fe400078e0a05 */
[----:B------:R-:W-:Y:S01]  /*17d0*/  IMAD.HI.U32 R27, R9, R38, RZ ;  /* 0x00000026091b7227 */ /* 0x000fe200078e00ff */
[----:B------:R-:W-:-:S02]  /*17e0*/  ISETP.GT.U32.AND P6, PT, R5, R30, PT ;  /* 0x0000001e0500720c */ /* 0x000fc40003fc4070 */
[----:B------:R-:W-:Y:S01]  /*17f0*/  ISETP.GT.U32.AND P5, PT, R5, R28, PT ;  /* 0x0000001c0500720c */ /* 0x000fe20003fa4070 */
[----:B------:R-:W-:Y:S01]  /*1800*/  @!P4 IMAD.MOV R23, RZ, RZ, -R23 ;  /* 0x000000ffff17c224 */ /* 0x000fe200078e0a17 */
[----:B------:R-:W-:Y:S01]  /*1810*/  ISETP.GE.AND P4, PT, R31, RZ, PT ;  /* 0x000000ff1f00720c */ /* 0x000fe20003f86270 */
[----:B------:R-:W-:Y:S02]  /*1820*/  VIADD R37, R7, 0x10 ;  /* 0x0000001007257836 */ /* 0x000fe40000000000 */
[----:B------:R-:W-:Y:S02]  /*1830*/  IMAD.MOV R31, RZ, RZ, -R27 ;  /* 0x000000ffff1f7224 */ /* 0x000fe400078e0a1b */
[----:B------:R-:W-:Y:S01]  /*1840*/  IMAD.HI.U32 R29, R9, R40, RZ ;  /* 0x00000028091d7227 */ /* 0x000fe200078e00ff */
[----:B------:R-:W-:-:S03]  /*1850*/  IABS R44, R37 ;  /* 0x00000025002c7213 */ /* 0x000fc60000000000 */
[----:B------:R-:W-:Y:S02]  /*1860*/  IMAD R38, R5, R31, R38 ;  /* 0x0000001f05267224 */ /* 0x000fe400078e0226 */
[----:B------:R-:W-:Y:S02]  /*1870*/  VIADD R36, R7, 0xe ;  /* 0x0000000e07247836 */ /* 0x000fe40000000000 */
[----:B------:R-:W-:Y:S01]  /*1880*/  @!P6 IMAD.IADD R30, R30, 0x1, -R5 ;  /* 0x000000011e1ee824 */ /* 0x000fe200078e0a05 */
[----:B------:R-:W-:Y:S01]  /*1890*/  ISETP.GT.U32.AND P6, PT, R5, R38, PT ;  /* 0x000000260500720c */ /* 0x000fe20003fc4070 */
[----:B------:R-:W-:Y:S01]  /*18a0*/  IMAD.MOV R29, RZ, RZ, -R29 ;  /* 0x000000ffff1d7224 */ /* 0x000fe200078e0a1d */
[----:B------:R-:W-:Y:S01]  /*18b0*/  IABS R46, R36 ;  /* 0x00000024002e7213 */ /* 0x000fe20000000000 */
[----:B------:R-:W-:-:S04]  /*18c0*/  IMAD.HI.U32 R27, R9, R44, RZ ;  /* 0x0000002c091b7227 */ /* 0x000fc800078e00ff */
[C---:B------:R-:W-:Y:S02]  /*18d0*/  IMAD R40, R5.reuse, R29, R40 ;  /* 0x0000001d05287224 */ /* 0x040fe400078e0228 */
[----:B------:R-:W-:Y:S01]  /*18e0*/  @!P5 IMAD.IADD R28, R28, 0x1, -R5 ;  /* 0x000000011c1cd824 */ /* 0x000fe200078e0a05 */
[----:B------:R-:W-:Y:S01]  /*18f0*/  ISETP.GT.U32.AND P5, PT, R5, R34, PT ;  /* 0x000000220500720c */ /* 0x000fe20003fa4070 */
[----:B------:R-:W-:Y:S02]  /*1900*/  IMAD.MOV R29, RZ, RZ, -R27 ;  /* 0x000000ffff1d7224 */ /* 0x000fe400078e0a1b */
[----:B------:R-:W-:Y:S02]  /*1910*/  VIADD R31, R7, 0xc ;  /* 0x0000000c071f7836 */ /* 0x000fe40000000000 */
[----:B------:R-:W-:-:S03]  /*1920*/  IMAD.HI.U32 R27, R9, R46, RZ ;  /* 0x0000002e091b7227 */ /* 0x000fc600078e00ff */
[----:B------:R-:W-:Y:S01]  /*1930*/  IABS R64, R31 ;  /* 0x0000001f00407213 */ /* 0x000fe20000000000 */
[----:B------:R-:W-:Y:S02]  /*1940*/  IMAD R44, R5, R29, R44 ;  /* 0x0000001d052c7224 */ /* 0x000fe400078e022c */
[----:B------:R-:W-:Y:S02]  /*1950*/  VIADD R39, R7, 0xa ;  /* 0x0000000a07277836 */ /* 0x000fe40000000000 */
[----:B------:R-:W-:Y:S02]  /*1960*/  IMAD.MOV R27, RZ, RZ, -R27 ;  /* 0x000000ffff1b7224 */ /* 0x000fe400078e0a1b */
[----:B------:R-:W-:Y:S01]  /*1970*/  @!P6 IMAD.IADD R38, R38, 0x1, -R5 ;  /* 0x000000012626e824 */ /* 0x000fe200078e0a05 */
[C---:B------:R-:W-:Y:S01]  /*1980*/  ISETP.GT.U32.AND P6, PT, R5.reuse, R44, PT ;  /* 0x0000002c0500720c */ /* 0x040fe20003fc4070 */
[----:B------:R-:W-:Y:S01]  /*1990*/  IMAD R46, R5, R27, R46 ;  /* 0x0000001b052e7224 */ /* 0x000fe200078e022e */
[----:B------:R-:W-:Y:S01]  /*19a0*/  IABS R66, R39 ;  /* 0x0000002700427213 */ /* 0x000fe20000000000 */
[----:B------:R-:W-:-:S02]  /*19b0*/  VIADD R41, R7, 0x8 ;  /* 0x0000000807297836 */ /* 0x000fc40000000000 */
[----:B------:R-:W-:-:S03]  /*19c0*/  IMAD.HI.U32 R27, R9, R64, RZ ;  /* 0x00000040091b7227 */ /* 0x000fc600078e00ff */
[----:B------:R-:W-:Y:S01]  /*19d0*/  IABS R68, R41 ;  /* 0x0000002900447213 */ /* 0x000fe20000000000 */
[----:B------:R-:W-:Y:S01]  /*19e0*/  @!P5 IMAD.IADD R34, R34, 0x1, -R5 ;  /* 0x000000012222d824 */ /* 0x000fe200078e0a05 */
[----:B------:R-:W-:Y:S01]  /*19f0*/  ISETP.GT.U32.AND P5, PT, R5, R40, PT ;  /* 0x000000280500720c */ /* 0x000fe20003fa4070 */
[----:B------:R-:W-:Y:S02]  /*1a00*/  IMAD.MOV R29, RZ, RZ, -R27 ;  /* 0x000000ffff1d7224 */ /* 0x000fe400078e0a1b */
[----:B------:R-:W-:Y:S02]  /*1a10*/  VIADD R43, R7, 0x6 ;  /* 0x00000006072b7836 */ /* 0x000fe40000000000 */
[----:B------:R-:W-:-:S03]  /*1a20*/  IMAD.HI.U32 R27, R9, R66, RZ ;  /* 0x00000042091b7227 */ /* 0x000fc600078e00ff */
[----:B------:R-:W-:Y:S01]  /*1a30*/  IABS R70, R43 ;  /* 0x0000002b00467213 */ /* 0x000fe20000000000 */
[C---:B------:R-:W-:Y:S02]  /*1a40*/  IMAD R64, R5.reuse, R29, R64 ;  /* 0x0000001d05407224 */ /* 0x040fe400078e0240 */
[----:B------:R-:W-:Y:S02]  /*1a50*/  IMAD.MOV R29, RZ, RZ, -R27 ;  /* 0x000000ffff1d7224 */ /* 0x000fe400078e0a1b */
[----:B------:R-:W-:Y:S01]  /*1a60*/  @!P6 IMAD.IADD R44, R44, 0x1, -R5 ;  /* 0x000000012c2ce824 */ /* 0x000fe200078e0a05 */
[----:B------:R-:W-:Y:S01]  /*1a70*/  ISETP.GT.U32.AND P6, PT, R5, R34, PT ;  /* 0x000000220500720c */ /* 0x000fe20003fc4070 */
[----:B------:R-:W-:-:S04]  /*1a80*/  IMAD.HI.U32 R27, R9, R68, RZ ;  /* 0x00000044091b7227 */ /* 0x000fc800078e00ff */
[C---:B------:R-:W-:Y:S02]  /*1a90*/  IMAD R66, R5.reuse, R29, R66 ;  /* 0x0000001d05427224 */ /* 0x040fe400078e0242 */
[----:B------:R-:W-:Y:S01]  /*1aa0*/  @!P0 IMAD.MOV R28, RZ, RZ, -R28 ;  /* 0x000000ffff1c8224 */ /* 0x000fe200078e0a1c */
[C---:B------:R-:W-:Y:S01]  /*1ab0*/  ISETP.GT.U32.AND P0, PT, R5.reuse, R44, PT ;  /* 0x0000002c0500720c */ /* 0x040fe20003f04070 */
[----:B------:R-:W-:Y:S02]  /*1ac0*/  IMAD.MOV R29, RZ, RZ, -R27 ;  /* 0x000000ffff1d7224 */ /* 0x000fe400078e0a1b */
[----:B------:R-:W-:Y:S01]  /*1ad0*/  @!P5 IMAD.IADD R40, R40, 0x1, -R5 ;  /* 0x000000012828d824 */ /* 0x000fe200078e0a05 */
[----:B------:R-:W-:Y:S01]  /*1ae0*/  ISETP.GT.U32.AND P5, PT, R5, R46, PT ;  /* 0x0000002e0500720c */ /* 0x000fe20003fa4070 */
[----:B------:R-:W-:-:S04]  /*1af0*/  IMAD.HI.U32 R27, R9, R70, RZ ;  /* 0x00000046091b7227 */ /* 0x000fc800078e00ff */
[----:B------:R-:W-:Y:S01]  /*1b00*/  @!P3 IMAD.MOV R24, RZ, RZ, -R24 ;  /* 0x000000ffff18b224 */ /* 0x000fe200078e0a18 */
[C---:B------:R-:W-:Y:S01]  /*1b10*/  ISETP.GT.U32.AND P3, PT, R5.reuse, R38, PT ;  /* 0x000000260500720c */ /* 0x040fe20003f64070 */
[----:B------:R-:W-:Y:S01]  /*1b20*/  @!P2 IMAD.MOV R26, RZ, RZ, -R26 ;  /* 0x000000ffff1aa224 */ /* 0x000fe200078e0a1a */
[C---:B------:R-:W-:Y:S01]  /*1b30*/  ISETP.GT.U32.AND P2, PT, R5.reuse, R40, PT ;  /* 0x000000280500720c */ /* 0x040fe20003f44070 */
[----:B------:R-:W-:Y:S02]  /*1b40*/  IMAD.MOV R27, RZ, RZ, -R27 ;  /* 0x000000ffff1b7224 */ /* 0x000fe400078e0a1b */
[----:B------:R-:W-:Y:S02]  /*1b50*/  @!P0 IMAD.IADD R44, R44, 0x1, -R5 ;  /* 0x000000012c2c8824 */ /* 0x000fe400078e0a05 */
[C---:B------:R-:W-:Y:S02]  /*1b60*/  IMAD R70, R5.reuse, R27, R70 ;  /* 0x0000001b05467224 */ /* 0x040fe400078e0246 */
[----:B------:R-:W-:-:S02]  /*1b70*/  IMAD R68, R5, R29, R68 ;  /* 0x0000001d05447224 */ /* 0x000fc400078e0244 */
[----:B------:R-:W-:Y:S01]  /*1b80*/  VIADD R45, R7, 0x4 ;  /* 0x00000004072d7836 */ /* 0x000fe20000000000 */
[C---:B------:R-:W-:Y:S01]  /*1b90*/  ISETP.GT.U32.AND P0, PT, R5.reuse, R70, PT ;  /* 0x000000460500720c */ /* 0x040fe20003f04070 */
[--C-:B------:R-:W-:Y:S01]  /*1ba0*/  @!P3 IMAD.IADD R38, R38, 0x1, -R5.reuse ;  /* 0x000000012626b824 */ /* 0x100fe200078e0a05 */
[C---:B------:R-:W-:Y:S01]  /*1bb0*/  ISETP.GT.U32.AND P3, PT, R5.reuse, R66, PT ;  /* 0x000000420500720c */ /* 0x040fe20003f64070 */
[--C-:B------:R-:W-:Y:S01]  /*1bc0*/  @!P2 IMAD.IADD R40, R40, 0x1, -R5.reuse ;  /* 0x000000012828a824 */ /* 0x100fe200078e0a05 */
[----:B------:R-:W-:Y:S01]  /*1bd0*/  ISETP.GT.U32.AND P2, PT, R5, R68, PT ;  /* 0x000000440500720c */ /* 0x000fe20003f44070 */
[----:B------:R-:W-:Y:S01]  /*1be0*/  VIADD R47, R7, 0x2 ;  /* 0x00000002072f7836 */ /* 0x000fe20000000000 */
[----:B------:R-:W-:Y:S01]  /*1bf0*/  IABS R72, R45 ;  /* 0x0000002d00487213 */ /* 0x000fe20000000000 */
[--C-:B------:R-:W-:Y:S02]  /*1c00*/  @!P5 IMAD.IADD R46, R46, 0x1, -R5.reuse ;  /* 0x000000012e2ed824 */ /* 0x100fe400078e0a05 */
[----:B------:R-:W-:Y:S01]  /*1c10*/  @!P6 IMAD.IADD R34, R34, 0x1, -R5 ;  /* 0x000000012222e824 */ /* 0x000fe200078e0a05 */
[----:B------:R-:W-:Y:S01]  /*1c20*/  IABS R74, R47 ;  /* 0x0000002f004a7213 */ /* 0x000fe20000000000 */
[----:B------:R-:W-:Y:S01]  /*1c30*/  IMAD.HI.U32 R29, R9, R72, RZ ;  /* 0x00000048091d7227 */ /* 0x000fe200078e00ff */
[----:B------:R-:W-:-:S02]  /*1c40*/  ISETP.GT.U32.AND P5, PT, R5, R46, PT ;  /* 0x0000002e0500720c */ /* 0x000fc40003fa4070 */
[----:B------:R-:W-:Y:S01]  /*1c50*/  ISETP.GT.U32.AND P6, PT, R5, R64, PT ;  /* 0x000000400500720c */ /* 0x000fe20003fc4070 */
[--C-:B------:R-:W-:Y:S01]  /*1c60*/  @!P0 IMAD.IADD R70, R70, 0x1, -R5.reuse ;  /* 0x0000000146468824 */ /* 0x100fe200078e0a05 */
[----:B------:R-:W-:Y:S01]  /*1c70*/  ISETP.GE.AND P0, PT, R36, RZ, PT ;  /* 0x000000ff2400720c */ /* 0x000fe20003f06270 */
[----:B------:R-:W-:Y:S01]  /*1c80*/  @!P3 IMAD.IADD R66, R66, 0x1, -R5 ;  /* 0x000000014242b824 */ /* 0x000fe200078e0a05 */
[----:B------:R-:W-:Y:S01]  /*1c90*/  ISETP.GE.AND P3, PT, R35, RZ, PT ;  /* 0x000000ff2300720c */ /* 0x000fe20003f66270 */
[----:B------:R-:W-:Y:S02]  /*1ca0*/  IMAD.MOV.U32 R36, RZ, RZ, R34 ;  /* 0x000000ffff247224 */ /* 0x000fe400078e0022 */
[----:B------:R-:W-:-:S04]  /*1cb0*/  IMAD.HI.U32 R27, R9, R74, RZ ;  /* 0x0000004a091b7227 */ /* 0x000fc800078e00ff */
[----:B------:R-:W-:Y:S01]  /*1cc0*/  @!P2 IMAD.IADD R68, R68, 0x1, -R5 ;  /* 0x000000014444a824 */ /* 0x000fe200078e0a05 */
[----:B------:R-:W-:Y:S01]  /*1cd0*/  ISETP.GE.AND P2, PT, R37, RZ, PT ;  /* 0x000000ff2500720c */ /* 0x000fe20003f46270 */
[----:B------:R-:W-:Y:S01]  /*1ce0*/  @!P4 IMAD.MOV R36, RZ, RZ, -R36 ;  /* 0x000000ffff24c224 */ /* 0x000fe200078e0a24 */
[----:B------:R-:W-:Y:S01]  /*1cf0*/  ISETP.GT.U32.AND P4, PT, R5, R66, PT ;  /* 0x000000420500720c */ /* 0x000fe20003f84070 */
[----:B------:R-:W-:Y:S02]  /*1d00*/  IMAD.MOV R29, RZ, RZ, -R29 ;  /* 0x000000ffff1d7224 */ /* 0x000fe400078e0a1d */
[----:B------:R-:W-:Y:S02]  /*1d10*/  IMAD.MOV R27, RZ, RZ, -R27 ;  /* 0x000000ffff1b7224 */ /* 0x000fe400078e0a1b */
[----:B------:R-:W-:-:S04]  /*1d20*/  IMAD.HI.U32 R9, R9, R76, RZ ;  /* 0x0000004c09097227 */ /* 0x000fc800078e00ff */
[----:B------:R-:W-:Y:S02]  /*1d30*/  IMAD R72, R5, R29, R72 ;  /* 0x0000001d05487224 */ /* 0x000fe400078e0248 */
[--C-:B------:R-:W-:Y:S01]  /*1d40*/  @!P5 IMAD.IADD R46, R46, 0x1, -R5.reuse ;  /* 0x000000012e2ed824 */ /* 0x100fe200078e0a05 */
[----:B------:R-:W-:Y:S01]  /*1d50*/  ISETP.GE.AND P5, PT, R33, RZ, PT ;  /* 0x000000ff2100720c */ /* 0x000fe20003fa6270 */
[----:B------:R-:W-:Y:S01]  /*1d60*/  @!P6 IMAD.IADD R64, R64, 0x1, -R5 ;  /* 0x000000014040e824 */ /* 0x000fe200078e0a05 */
[C---:B------:R-:W-:Y:S01]  /*1d70*/  ISETP.GT.U32.AND P6, PT, R5.reuse, R72, PT ;  /* 0x000000480500720c */ /* 0x040fe20003fc4070 */
[C---:B------:R-:W-:Y:S02]  /*1d80*/  IMAD R74, R5.reuse, R27, R74 ;  /* 0x0000001b054a7224 */ /* 0x040fe400078e024a */
[----:B------:R-:W-:Y:S02]  /*1d90*/  IMAD.MOV R9, RZ, RZ, -R9 ;  /* 0x000000ffff097224 */ /* 0x000fe400078e0a09 */
[----:B------:R-:W-:Y:S01]  /*1da0*/  @!P1 IMAD.MOV R30, RZ, RZ, -R30 ;  /* 0x000000ffff1e9224 */ /* 0x000fe200078e0a1e */
[C---:B------:R-:W-:Y:S01]  /*1db0*/  ISETP.GT.U32.AND P1, PT, R5.reuse, R64, PT ;  /* 0x000000400500720c */ /* 0x040fe20003f24070 */
[----:B------:R-:W-:Y:S01]  /*1dc0*/  @!P0 IMAD.MOV R46, RZ, RZ, -R46 ;  /* 0x000000ffff2e8224 */ /* 0x000fe200078e0a2e */
[C---:B------:R-:W-:Y:S01]  /*1dd0*/  ISETP.GT.U32.AND P0, PT, R5.reuse, R74, PT ;  /* 0x0000004a0500720c */ /* 0x040fe20003f04070 */
[----:B------:R-:W-:Y:S01]  /*1de0*/  IMAD R76, R5, R9, R76 ;  /* 0x00000009054c7224 */ /* 0x000fe200078e024c */
[----:B------:R-:W-:Y:S01]  /*1df0*/  LOP3.LUT R9, R0, 0x3, RZ, 0xc0, !PT ;  /* 0x0000000300097812 */ /* 0x000fe200078ec0ff */
[----:B------:R-:W-:Y:S01]  /*1e00*/  @!P2 IMAD.MOV R44, RZ, RZ, -R44 ;  /* 0x000000ffff2ca224 */ /* 0x000fe200078e0a2c */
[----:B------:R-:W-:Y:S01]  /*1e10*/  ISETP.GE.AND P2, PT, R31, RZ, PT ;  /* 0x000000ff1f00720c */ /* 0x000fe20003f46270 */
[--C-:B------:R-:W-:Y:S01]  /*1e20*/  @!P4 IMAD.IADD R66, R66, 0x1, -R5.reuse ;  /* 0x000000014242c824 */ /* 0x100fe200078e0a05 */
[----:B------:R-:W-:Y:S01]  /*1e30*/  ISETP.GT.U32.AND P4, PT, R5, R76, PT ;  /* 0x0000004c0500720c */ /* 0x000fe20003f84070 */
[----:B------:R-:W-:-:S02]  /*1e40*/  @!P6 IMAD.IADD R72, R72, 0x1, -R5 ;  /* 0x000000014848e824 */ /* 0x000fc400078e0a05 */
[----:B------:R-:W-:Y:S02]  /*1e50*/  IMAD.MOV.U32 R42, RZ, RZ, R40 ;  /* 0x000000ffff2a7224 */ /* 0x000fe400078e0028 */
[--C-:B------:R-:W-:Y:S01]  /*1e60*/  @!P1 IMAD.IADD R64, R64, 0x1, -R5.reuse ;  /* 0x0000000140409824 */ /* 0x100fe200078e0a05 */
[----:B------:R-:W-:Y:S01]  /*1e70*/  ISETP.GT.U32.AND P6, PT, R5, R72, PT ;  /* 0x000000480500720c */ /* 0x000fe20003fc4070 */
[--C-:B------:R-:W-:Y:S01]  /*1e80*/  @!P0 IMAD.IADD R74, R74, 0x1, -R5.reuse ;  /* 0x000000014a4a8824 */ /* 0x100fe200078e0a05 */
[----:B------:R-:W-:Y:S01]  /*1e90*/  ISETP.GE.AND P1, PT, R7, RZ, PT ;  /* 0x000000ff0700720c */ /* 0x000fe20003f26270 */
[----:B------:R-:W-:Y:S01]  /*1ea0*/  @!P5 IMAD.MOV R38, RZ, RZ, -R38 ;  /* 0x000000ffff26d224 */ /* 0x000fe200078e0a26 */
[C---:B------:R-:W-:Y:S01]  /*1eb0*/  ISETP.GT.U32.AND P5, PT, R5.reuse, R68, PT ;  /* 0x000000440500720c */ /* 0x040fe20003fa4070 */
[----:B------:R-:W-:Y:S01]  /*1ec0*/  @!P3 IMAD.MOV R42, RZ, RZ, -R42 ;  /* 0x000000ffff2ab224 */ /* 0x000fe200078e0a2a */
[C---:B------:R-:W-:Y:S01]  /*1ed0*/  ISETP.GT.U32.AND P3, PT, R5.reuse, R70, PT ;  /* 0x000000460500720c */ /* 0x040fe20003f64070 */
[----:B------:R-:W-:Y:S01]  /*1ee0*/  @!P2 IMAD.MOV R64, RZ, RZ, -R64 ;  /* 0x000000ffff40a224 */ /* 0x000fe200078e0a40 */
[----:B------:R-:W-:Y:S01]  /*1ef0*/  ISETP.GT.U32.AND P2, PT, R5, R74, PT ;  /* 0x0000004a0500720c */ /* 0x000fe20003f44070 */
[----:B------:R-:W-:Y:S01]  /*1f00*/  @!P4 IMAD.IADD R76, R76, 0x1, -R5 ;  /* 0x000000014c4cc824 */ /* 0x000fe200078e0a05 */
[----:B------:R-:W-:Y:S01]  /*1f10*/  ISETP.GE.AND P0, PT, R45, RZ, PT ;  /* 0x000000ff2d00720c */ /* 0x000fe20003f06270 */
[----:B------:R-:W-:-:S02]  /*1f20*/  IMAD.SHL.U32 R7, R0, 0x40, RZ ;  /* 0x0000004000077824 */ /* 0x000fc400078e00ff */
[--C-:B------:R-:W-:Y:S01]  /*1f30*/  @!P6 IMAD.IADD R72, R72, 0x1, -R5.reuse ;  /* 0x000000014848e824 */ /* 0x100fe200078e0a05 */
[----:B------:R-:W-:Y:S01]  /*1f40*/  ISETP.GT.U32.AND P4, PT, R5, R76, PT ;  /* 0x0000004c0500720c */ /* 0x000fe20003f84070 */
[----:B------:R-:W-:Y:S01]  /*1f50*/  IMAD.SHL.U32 R34, R0, 0x8, RZ ;  /* 0x0000000800227824 */ /* 0x000fe200078e00ff */
[----:B------:R-:W-:Y:S01]  /*1f60*/  ISETP.GE.AND P6, PT, R43, RZ, PT ;  /* 0x000000ff2b00720c */ /* 0x000fe20003fc6270 */
[--C-:B------:R-:W-:Y:S01]  /*1f70*/  @!P5 IMAD.IADD R68, R68, 0x1, -R5.reuse ;  /* 0x000000014444d824 */ /* 0x100fe200078e0a05 */
[----:B------:R-:W-:Y:S01]  /*1f80*/  ISETP.GE.AND P5, PT, R39, RZ, PT ;  /* 0x000000ff2700720c */ /* 0x000fe20003fa6270 */
[--C-:B------:R-:W-:Y:S01]  /*1f90*/  @!P3 IMAD.IADD R70, R70, 0x1, -R5.reuse ;  /* 0x000000014646b824 */ /* 0x100fe200078e0a05 */
[----:B------:R-:W-:Y:S01]  /*1fa0*/  ISETP.GE.AND P3, PT, R41, RZ, PT ;  /* 0x000000ff2900720c */ /* 0x000fe20003f66270 */
[--C-:B------:R-:W-:Y:S01]  /*1fb0*/  @!P2 IMAD.IADD R74, R74, 0x1, -R5.reuse ;  /* 0x000000014a4aa824 */ /* 0x100fe200078e0a05 */
[----:B------:R-:W-:Y:S01]  /*1fc0*/  ISETP.GE.AND P2, PT, R47, RZ, PT ;  /* 0x000000ff2f00720c */ /* 0x000fe20003f46270 */
[----:B------:R-:W-:Y:S01]  /*1fd0*/  @!P0 IMAD.MOV R72, RZ, RZ, -R72 ;  /* 0x000000ffff488224 */ /* 0x000fe200078e0a48 */
[----:B------:R-:W-:Y:S01]  /*1fe0*/  LOP3.LUT R27, R7, 0x1c0, RZ, 0xc0, !PT ;  /* 0x000001c0071b7812 */ /* 0x000fe200078ec0ff */
[C---:B------:R-:W-:Y:S01]  /*1ff0*/  IMAD.SHL.U32 R33, R0.reuse, 0x2, RZ ;  /* 0x0000000200217824 */ /* 0x040fe200078e00ff */
[----:B------:R-:W-:Y:S01]  /*2000*/  LOP3.LUT R7, R0, 0x60, RZ, 0xc0, !PT ;  /* 0x0000006000077812 */ /* 0x000fe200078ec0ff */
[----:B------:R-:W-:Y:S01]  /*2010*/  @!P4 IMAD.IADD R76, R76, 0x1, -R5 ;  /* 0x000000014c4cc824 */ /* 0x000fe200078e0a05 */
[----:B------:R-:W-:Y:S01]  /*2020*/  ISETP.NE.AND P4, PT, R25, RZ, PT ;  /* 0x000000ff1900720c */ /* 0x000fe20003f85270 */
[----:B------:R-:W-:Y:S01]  /*2030*/  VIADD R40, R27, UR4 ;  /* 0x000000041b287c36 */ /* 0x000fe20008000000 */
[----:B------:R-:W-:Y:S01]  /*2040*/  LOP3.LUT R5, RZ, R25, RZ, 0x33, !PT ;  /* 0x00000019ff057212 */ /* 0x000fe200078e33ff */
[----:B------:R-:W-:Y:S01]  /*2050*/  @!P5 IMAD.MOV R66, RZ, RZ, -R66 ;  /* 0x000000ffff42d224 */ /* 0x000fe200078e0a42 */
[----:B------:R-:W-:Y:S01]  /*2060*/  SHF.R.U32.HI R39, RZ, 0x2, R0 ;  /* 0x00000002ff277819 */ /* 0x000fe20000011600 */
[----:B------:R-:W-:Y:S01]  /*2070*/  @!P3 IMAD.MOV R68, RZ, RZ, -R68 ;  /* 0x000000ffff44b224 */ /* 0x000fe200078e0a44 */
[C---:B------:R-:W-:Y:S01]  /*2080*/  SEL R8, R5.reuse, R8, !P4 ;  /* 0x0000000805087207 */ /* 0x040fe20006000000 */
[----:B------:R-:W-:Y:S01]  /*2090*/  @!P6 IMAD.MOV R70, RZ, RZ, -R70 ;  /* 0x000000ffff46e224 */ /* 0x000fe200078e0a46 */
[C---:B------:R-:W-:Y:S01]  /*20a0*/  SEL R13, R5.reuse, R13, !P4 ;  /* 0x0000000d050d7207 */ /* 0x040fe20006000000 */
[----:B------:R-:W-:Y:S01]  /*20b0*/  @!P2 IMAD.MOV R74, RZ, RZ, -R74 ;  /* 0x000000ffff4aa224 */ /* 0x000fe200078e0a4a */
[C---:B------:R-:W-:Y:S01]  /*20c0*/  SEL R6, R5.reuse, R6, !P4 ;  /* 0x0000000605067207 */ /* 0x040fe20006000000 */
[----:B------:R-:W-:Y:S01]  /*20d0*/  @!P1 IMAD.MOV R76, RZ, RZ, -R76 ;  /* 0x000000ffff4c9224 */ /* 0x000fe200078e0a4c */
[C---:B------:R-:W-:Y:S01]  /*20e0*/  SEL R10, R5.reuse, R10, !P4 ;  /* 0x0000000a050a7207 */ /* 0x040fe20006000000 */
[----:B------:R-:W-:Y:S01]  /*20f0*/  IMAD R8, R8, UR6, RZ ;  /* 0x0000000608087c24 */ /* 0x000fe2000f8e02ff */
[----:B------:R-:W-:Y:S01]  /*2100*/  SEL R11, R5, R11, !P4 ;  /* 0x0000000b050b7207 */ /* 0x000fe20006000000 */
[----:B------:R-:W-:Y:S01]  /*2110*/  IMAD R78, R7, 0x10, R40 ;  /* 0x00000010074e7824 */ /* 0x000fe200078e0228 */
[----:B------:R-:W-:Y:S01]  /*2120*/  SEL R12, R5, R12, !P4 ;  /* 0x0000000c050c7207 */ /* 0x000fe20006000000 */
[----:B------:R-:W-:Y:S01]  /*2130*/  IMAD R40, R9, 0x88, RZ ;  /* 0x0000008809287824 */ /* 0x000fe200078e02ff */
[----:B------:R-:W-:Y:S01]  /*2140*/  SEL R14, R5, R14, !P4 ;  /* 0x0000000e050e7207 */ /* 0x000fe20006000000 */
[----:B------:R-:W-:Y:S01]  /*2150*/  IMAD R13, R13, UR6, RZ ;  /* 0x000000060d0d7c24 */ /* 0x000fe2000f8e02ff */
[C---:B------:R-:W-:Y:S01]  /*2160*/  SEL R16, R5.reuse, R16, !P4 ;  /* 0x0000001005107207 */ /* 0x040fe20006000000 */
[----:B------:R-:W-:Y:S01]  /*2170*/  IMAD R6, R6, UR6, RZ ;  /* 0x0000000606067c24 */ /* 0x000fe2000f8e02ff */
[----:B------:R-:W-:Y:S01]  /*2180*/  SEL R15, R5, R15, !P4 ;  /* 0x0000000f050f7207 */ /* 0x000fe20006000000 */
[----:B------:R-:W-:Y:S01]  /*2190*/  IMAD R11, R11, UR6, RZ ;  /* 0x000000060b0b7c24 */ /* 0x000fe2000f8e02ff */
[C---:B------:R-:W-:Y:S01]  /*21a0*/  SEL R17, R5.reuse, R17, !P4 ;  /* 0x0000001105117207 */ /* 0x040fe20006000000 */
[----:B------:R-:W-:Y:S01]  /*21b0*/  IMAD R10, R10, UR6, RZ ;  /* 0x000000060a0a7c24 */ /* 0x000fe2000f8e02ff */
[C---:B------:R-:W-:Y:S01]  /*21c0*/  SEL R18, R5.reuse, R18, !P4 ;  /* 0x0000001205127207 */ /* 0x040fe20006000000 */
[----:B------:R-:W-:Y:S01]  /*21d0*/  IMAD R12, R12, UR6, RZ ;  /* 0x000000060c0c7c24 */ /* 0x000fe2000f8e02ff */
[C---:B------:R-:W-:Y:S01]  /*21e0*/  SEL R19, R5.reuse, R19, !P4 ;  /* 0x0000001305137207 */ /* 0x040fe20006000000 */
[----:B------:R-:W-:Y:S01]  /*21f0*/  IMAD R14, R14, UR6, RZ ;  /* 0x000000060e0e7c24 */ /* 0x000fe2000f8e02ff */
[C---:B------:R-:W-:Y:S01]  /*2200*/  SEL R20, R5.reuse, R20, !P4 ;  /* 0x0000001405147207 */ /* 0x040fe20006000000 */
[----:B------:R-:W-:Y:S01]  /*2210*/  IMAD R16, R16, UR6, RZ ;  /* 0x0000000610107c24 */ /* 0x000fe2000f8e02ff */
[----:B------:R-:W-:Y:S01]  /*2220*/  SEL R21, R5, R21, !P4 ;  /* 0x0000001505157207 */ /* 0x000fe20006000000 */
[----:B------:R-:W-:Y:S01]  /*2230*/  IMAD R15, R15, UR6, RZ ;  /* 0x000000060f0f7c24 */ /* 0x000fe2000f8e02ff */
        /* <DEDUP_REMOVED lines=11> */
[----:B---3--:R-:W-:Y:S01]  /*22f0*/  IMAD R4, R4, UR44, RZ ;  /* 0x0000002c04047c24 */ /* 0x008fe2000f8e02ff */
        /* <DEDUP_REMOVED lines=24> */
[----:B------:R-:W-:Y:S01]  /*2480*/  SGXT.U32 R39, R39, 0x3 ;  /* 0x000000032727781a */ /* 0x000fe20000000000 */
[----:B------:R-:W-:Y:S01]  /*2490*/  IMAD R74, R74, UR6, RZ ;  /* 0x000000064a4a7c24 */ /* 0x000fe2000f8e02ff */
[----:B------:R-:W-:Y:S01]  /*24a0*/  LOP3.LUT R7, R34, 0x30, R33, 0x48, !PT ;  /* 0x0000003022077812 */ /* 0x000fe200078e4821 */
[----:B------:R-:W-:Y:S01]  /*24b0*/  IMAD R76, R76, UR6, RZ ;  /* 0x000000064c4c7c24 */ /* 0x000fe2000f8e02ff */
[----:B------:R-:W-:Y:S01]  /*24c0*/  IADD3 R5, P3, PT, R8, UR10, RZ ;  /* 0x0000000a08057c10 */ /* 0x000fe2000ff7e0ff */
[----:B------:R-:W-:Y:S01]  /*24d0*/  IMAD R56, R56, UR72, RZ ;  /* 0x0000004838387c24 */ /* 0x000fe2000f8e02ff */
[----:B------:R-:W-:Y:S01]  /*24e0*/  LOP3.LUT R39, R40, R39, RZ, 0xfc, !PT ;  /* 0x0000002728277212 */ /* 0x000fe200078efcff */
[----:B------:R-:W-:Y:S01]  /*24f0*/  IMAD.IADD R40, R7, 0x1, R78 ;  /* 0x0000000107287824 */ /* 0x000fe200078e024e */
[----:B------:R-:W-:Y:S01]  /*2500*/  R2UR UR15, R5 ;  /* 0x00000000050f72ca */ /* 0x000fe200000e0000 */
[----:B------:R-:W-:Y:S01]  /*2510*/  IMAD R57, R57, UR72, RZ ;  /* 0x0000004839397c24 */ /* 0x000fe2000f8e02ff */
[----:B------:R-:W-:Y:S01]  /*2520*/  IADD3 R5, P1, PT, R13, UR10, RZ ;  /* 0x0000000a0d057c10 */ /* 0x000fe2000ff3e0ff */
[----:B------:R-:W-:Y:S01]  /*2530*/  IMAD R58, R58, UR72, RZ ;  /* 0x000000483a3a7c24 */ /* 0x000fe2000f8e02ff */
[----:B------:R-:W-:Y:S01]  /*2540*/  IADD3 R7, P2, PT, R6, UR10, RZ ;  /* 0x0000000a06077c10 */ /* 0x000fe2000ff5e0ff */
[----:B------:R-:W-:Y:S01]  /*2550*/  IMAD R59, R59, UR72, RZ ;  /* 0x000000483b3b7c24 */ /* 0x000fe2000f8e02ff */
[----:B------:R-:W-:Y:S01]  /*2560*/  R2UR UR19, R5 ;  /* 0x00000000051372ca */ /* 0x000fe200000e0000 */
[----:B------:R-:W-:Y:S01]  /*2570*/  IMAD R60, R60, UR72, RZ ;  /* 0x000000483c3c7c24 */ /* 0x000fe2000f8e02ff */
[----:B------:R-:W-:Y:S01]  /*2580*/  R2UR UR14, R7 ;  /* 0x00000000070e72ca */ /* 0x000fe200000e0000 */
[----:B------:R-:W-:Y:S01]  /*2590*/  IMAD R61, R61, UR72, RZ ;  /* 0x000000483d3d7c24 */ /* 0x000fe2000f8e02ff */
[----:B------:R-:W-:Y:S01]  /*25a0*/  IADD3 R9, P5, PT, R11, UR10, RZ ;  /* 0x0000000a0b097c10 */ /* 0x000fe2000ffbe0ff */
[----:B------:R-:W-:Y:S01]  /*25b0*/  IMAD R62, R62, UR72, RZ ;  /* 0x000000483e3e7c24 */ /* 0x000fe2000f8e02ff */
[----:B------:R-:W-:-:S02]  /*25c0*/  SHF.R.S32.HI R5, RZ, 0x1f, R6 ;  /* 0x0000001fff057819 */ /* 0x000fc40000011406 */
[----:B------:R-:W-:Y:S02]  /*25d0*/  SHF.R.S32.HI R69, RZ, 0x1f, R8 ;  /* 0x0000001fff457819 */ /* 0x000fe40000011408 */
[----:B------:R-:W-:Y:S02]  /*25e0*/  IADD3 R25, P4, PT, R10, UR10, RZ ;  /* 0x0000000a0a197c10 */ /* 0x000fe4000ff9e0ff */
[----:B------:R-:W-:Y:S02]  /*25f0*/  IADD3 R7, P0, PT, R12, UR10, RZ ;  /* 0x0000000a0c077c10 */ /* 0x000fe4000ff1e0ff */
[----:B------:R-:W-:Y:S02]  /*2600*/  SHF.R.S32.HI R67, RZ, 0x1f, R10 ;  /* 0x0000001fff437819 */ /* 0x000fe4000001140a */
[----:B------:R-:W-:Y:S02]  /*2610*/  SHF.R.S32.HI R65, RZ, 0x1f, R11 ;  /* 0x0000001fff417819 */ /* 0x000fe4000001140b */
[----:B------:R-:W-:-:S02]  /*2620*/  R2UR UR17, R9 ;  /* 0x00000000091172ca */ /* 0x000fc400000e0000 */
[----:B------:R-:W-:Y:S02]  /*2630*/  IADD3.X R5, PT, PT, R5, UR11, RZ, P2, !PT ;  /* 0x0000000b05057c10 */ /* 0x000fe400097fe4ff */
[----:B------:R-:W-:Y:S02]  /*2640*/  IADD3.X R69, PT, PT, R69, UR11, RZ, P3, !PT ;  /* 0x0000000b45457c10 */ /* 0x000fe40009ffe4ff */
[----:B------:R-:W-:Y:S02]  /*2650*/  R2UR UR18, R7 ;  /* 0x00000000071272ca */ /* 0x000fe400000e0000 */
[----:B------:R-:W-:Y:S02]  /*2660*/  IADD3 R9, P2, PT, R14, UR10, RZ ;  /* 0x0000000a0e097c10 */ /* 0x000fe4000ff5e0ff */
[----:B------:R-:W-:Y:S02]  /*2670*/  IADD3 R8, P3, PT, R16, UR10, RZ ;  /* 0x0000000a10087c10 */ /* 0x000fe4000ff7e0ff */
[----:B------:R-:W-:-:S02]  /*2680*/  IADD3.X R67, PT, PT, R67, UR11, RZ, P4, !PT ;  /* 0x0000000b43437c10 */ /* 0x000fc4000a7fe4ff */
[----:B------:R-:W-:Y:S02]  /*2690*/  IADD3.X R65, PT, PT, R65, UR11, RZ, P5, !PT ;  /* 0x0000000b41417c10 */ /* 0x000fe4000affe4ff */
[----:B------:R-:W-:Y:S02]  /*26a0*/  SHF.R.S32.HI R63, RZ, 0x1f, R12 ;  /* 0x0000001fff3f7819 */ /* 0x000fe4000001140c */
[----:B------:R-:W-:Y:S02]  /*26b0*/  SHF.R.S32.HI R37, RZ, 0x1f, R13 ;  /* 0x0000001fff257819 */ /* 0x000fe4000001140d */
[----:B------:R-:W-:Y:S02]  /*26c0*/  IADD3 R7, P4, PT, R15, UR10, RZ ;  /* 0x0000000a0f077c10 */ /* 0x000fe4000ff9e0ff */
[----:B------:R-:W-:Y:S02]  /*26d0*/  IADD3 R6, P5, PT, R17, UR10, RZ ;  /* 0x0000000a11067c10 */ /* 0x000fe4000ffbe0ff */
[----:B------:R-:W-:-:S02]  /*26e0*/  SHF.R.S32.HI R31, RZ, 0x1f, R14 ;  /* 0x0000001fff1f7819 */ /* 0x000fc4000001140e */
[----:B------:R-:W-:Y:S02]  /*26f0*/  SHF.R.S32.HI R29, RZ, 0x1f, R16 ;  /* 0x0000001fff1d7819 */ /* 0x000fe40000011410 */
[----:B------:R-:W-:Y:S02]  /*2700*/  R2UR UR20, R9 ;  /* 0x00000000091472ca */ /* 0x000fe400000e0000 */
[----:B------:R-:W-:Y:S02]  /*2710*/  R2UR UR21, R8 ;  /* 0x00000000081572ca */ /* 0x000fe400000e0000 */
[----:B------:R-:W-:Y:S02]  /*2720*/  IADD3.X R63, PT, PT, R63, UR11, RZ, P0, !PT ;  /* 0x0000000b3f3f7c10 */ /* 0x000fe400087fe4ff */
[----:B------:R-:W-:Y:S02]  /*2730*/  IADD3.X R37, PT, PT, R37, UR11, RZ, P1, !PT ;  /* 0x0000000b25257c10 */ /* 0x000fe40008ffe4ff */
[----:B------:R-:W-:-:S02]  /*2740*/  R2UR UR22, R7 ;  /* 0x00000000071672ca */ /* 0x000fc400000e0000 */
[----:B------:R-:W-:Y:S02]  /*2750*/  R2UR UR23, R6 ;  /* 0x00000000061772ca */ /* 0x000fe400000e0000 */
[----:B------:R-:W-:Y:S02]  /*2760*/  IADD3 R9, P0, PT, R18, UR10, RZ ;  /* 0x0000000a12097c10 */ /* 0x000fe4000ff1e0ff */
[----:B------:R-:W-:Y:S02]  /*2770*/  IADD3 R8, P1, PT, R19, UR10, RZ ;  /* 0x0000000a13087c10 */ /* 0x000fe4000ff3e0ff */
[----:B------:R-:W-:Y:S02]  /*2780*/  IADD3.X R31, PT, PT, R31, UR11, RZ, P2, !PT ;  /* 0x0000000b1f1f7c10 */ /* 0x000fe400097fe4ff */
[----:B------:R-:W-:Y:S02]  /*2790*/  IADD3.X R29, PT, PT, R29, UR11, RZ, P3, !PT ;  /* 0x0000000b1d1d7c10 */ /* 0x000fe40009ffe4ff */
[----:B------:R-:W-:-:S02]  /*27a0*/  IADD3 R7, P2, PT, R20, UR10, RZ ;  /* 0x0000000a14077c10 */ /* 0x000fc4000ff5e0ff */
[----:B------:R-:W-:Y:S02]  /*27b0*/  IADD3 R6, P3, PT, R21, UR10, RZ ;  /* 0x0000000a15067c10 */ /* 0x000fe4000ff7e0ff */
[----:B------:R-:W-:Y:S01]  /*27c0*/  R2UR UR24, R9 ;  /* 0x00000000091872ca */ /* 0x000fe200000e0000 */
[----:B------:R-:W-:Y:S01]  /*27d0*/  IMAD R9, R26, UR6, RZ ;  /* 0x000000061a097c24 */ /* 0x000fe2000f8e02ff */
[----:B------:R-:W-:Y:S01]  /*27e0*/  R2UR UR25, R8 ;  /* 0x00000000081972ca */ /* 0x000fe200000e0000 */
[----:B------:R-:W-:Y:S01]  /*27f0*/  IMAD R8, R24, UR6, RZ ;  /* 0x0000000618087c24 */ /* 0x000fe2000f8e02ff */
[----:B------:R-:W-:Y:S02]  /*2800*/  R2UR UR16, R25 ;  /* 0x00000000191072ca */ /* 0x000fe400000e0000 */
[----:B------:R-:W-:Y:S01]  /*2810*/  R2UR UR26, R7 ;  /* 0x00000000071a72ca */ /* 0x000fe200000e0000 */
[----:B------:R-:W-:Y:S01]  /*2820*/  IMAD R7, R23, UR6, RZ ;  /* 0x0000000617077c24 */ /* 0x000fe2000f8e02ff */
[----:B------:R-:W-:Y:S01]  /*2830*/  R2UR UR27, R6 ;  /* 0x00000000061b72ca */ /* 0x000fe200000e0000 */
[----:B------:R-:W-:Y:S01]  /*2840*/  IMAD R6, R22, UR6, RZ ;  /* 0x0000000616067c24 */ /* 0x000fe2000f8e02ff */
[----:B------:R-:W-:Y:S01]  /*2850*/  SHF.R.S32.HI R27, RZ, 0x1f, R15 ;  /* 0x0000001fff1b7819 */ /* 0x000fe2000001140f */
[----:B------:R-:W-:Y:S01]  /*2860*/  USHF.R.S32.HI UR6, URZ, 0x1f, UR5 ;  /* 0x0000001fff067899 */ /* 0x000fe20008011405 */
[----:B------:R-:W-:-:S02]  /*2870*/  SHF.R.S32.HI R26, RZ, 0x1f, R17 ;  /* 0x0000001fff1a7819 */ /* 0x000fc40000011411 */
[----:B------:R-:W-:Y:S01]  /*2880*/  SHF.R.S32.HI R25, RZ, 0x1f, R18 ;  /* 0x0000001fff197819 */ /* 0x000fe20000011412 */
[----:B------:R-:W-:Y:S01]  /*2890*/  ULEA.HI UR6, UR6, UR5, URZ, 0x6 ;  /* 0x0000000506067291 */ /* 0x000fe2000f8f30ff */
[----:B------:R-:W-:Y:S01]  /*28a0*/  SHF.R.S32.HI R24, RZ, 0x1f, R19 ;  /* 0x0000001fff187819 */ /* 0x000fe20000011413 */
[----:B-----5:R-:W-:Y:S01]  /*28b0*/  USHF.L.U32 UR5, UR71, 0x6, URZ ;  /* 0x0000000647057899 */ /* 0x020fe200080006ff */
[----:B------:R-:W-:Y:S01]  /*28c0*/  IADD3.X R27, PT, PT, R27, UR11, RZ, P4, !PT ;  /* 0x0000000b1b1b7c10 */ /* 0x000fe2000a7fe4ff */
[----:B------:R-:W-:Y:S01]  /*28d0*/  USHF.R.S32.HI UR6, URZ, 0x6, UR6 ;  /* 0x00000006ff067899 */ /* 0x000fe20008011406 */
[----:B------:R-:W-:Y:S02]  /*28e0*/  IADD3.X R26, PT, PT, R26, UR11, RZ, P5, !PT ;  /* 0x0000000b1a1a7c10 */ /* 0x000fe4000affe4ff */
[----:B------:R-:W-:Y:S02]  /*28f0*/  IADD3.X R25, PT, PT, R25, UR11, RZ, P0, !PT ;  /* 0x0000000b19197c10 */ /* 0x000fe400087fe4ff */
[----:B------:R-:W-:-:S02]  /*2900*/  IADD3.X R24, PT, PT, R24, UR11, RZ, P1, !PT ;  /* 0x0000000b18187c10 */ /* 0x000fc40008ffe4ff */
[----:B------:R-:W-:Y:S02]  /*2910*/  SHF.R.S32.HI R23, RZ, 0x1f, R20 ;  /* 0x0000001fff177819 */ /* 0x000fe40000011414 */
[----:B------:R-:W-:Y:S02]  /*2920*/  SHF.R.S32.HI R22, RZ, 0x1f, R21 ;  /* 0x0000001fff167819 */ /* 0x000fe40000011415 */
[----:B------:R-:W-:Y:S02]  /*2930*/  IADD3 R13, P4, PT, R6, UR10, RZ ;  /* 0x0000000a060d7c10 */ /* 0x000fe4000ff9e0ff */
[----:B------:R-:W-:Y:S02]  /*2940*/  IADD3 R12, P5, PT, R7, UR10, RZ ;  /* 0x0000000a070c7c10 */ /* 0x000fe4000ffbe0ff */
[----:B------:R-:W-:Y:S02]  /*2950*/  IADD3 R11, P0, PT, R8, UR10, RZ ;  /* 0x0000000a080b7c10 */ /* 0x000fe4000ff1e0ff */
[----:B------:R-:W-:-:S02]  /*2960*/  IADD3 R10, P1, PT, R9, UR10, RZ ;  /* 0x0000000a090a7c10 */ /* 0x000fc4000ff3e0ff */
[----:B------:R-:W-:Y:S02]  /*2970*/  SHF.R.S32.HI R21, RZ, 0x1f, R6 ;  /* 0x0000001fff157819 */ /* 0x000fe40000011406 */
[----:B------:R-:W-:Y:S02]  /*2980*/  SHF.R.S32.HI R20, RZ, 0x1f, R7 ;  /* 0x0000001fff147819 */ /* 0x000fe40000011407 */
[----:B------:R-:W-:Y:S02]  /*2990*/  R2UR UR30, R11 ;  /* 0x000000000b1e72ca */ /* 0x000fe400000e0000 */
[----:B------:R-:W-:Y:S02]  /*29a0*/  R2UR UR31, R10 ;  /* 0x000000000a1f72ca */ /* 0x000fe400000e0000 */
[----:B------:R-:W-:Y:S02]  /*29b0*/  IADD3.X R23, PT, PT, R23, UR11, RZ, P2, !PT ;  /* 0x0000000b17177c10 */ /* 0x000fe400097fe4ff */
[----:B------:R-:W-:-:S02]  /*29c0*/  IADD3.X R22, PT, PT, R22, UR11, RZ, P3, !PT ;  /* 0x0000000b16167c10 */ /* 0x000fc40009ffe4ff */
[----:B------:R-:W-:Y:S02]  /*29d0*/  IADD3.X R21, PT, PT, R21, UR11, RZ, P4, !PT ;  /* 0x0000000b15157c10 */ /* 0x000fe4000a7fe4ff */
[----:B------:R-:W-:Y:S02]  /*29e0*/  IADD3.X R20, PT, PT, R20, UR11, RZ, P5, !PT ;  /* 0x0000000b14147c10 */ /* 0x000fe4000affe4ff */
[----:B------:R-:W-:Y:S02]  /*29f0*/  IADD3 R11, P2, PT, R28, UR10, RZ ;  /* 0x0000000a1c0b7c10 */ /* 0x000fe4000ff5e0ff */
[----:B------:R-:W-:Y:S02]  /*2a00*/  IADD3 R10, P3, PT, R30, UR10, RZ ;  /* 0x0000000a1e0a7c10 */ /* 0x000fe4000ff7e0ff */
[----:B------:R-:W-:Y:S02]  /*2a10*/  IADD3 R7, P4, PT, R36, UR10, RZ ;  /* 0x0000000a24077c10 */ /* 0x000fe4000ff9e0ff */
[----:B------:R-:W-:-:S02]  /*2a20*/  IADD3 R6, P5, PT, R38, UR10, RZ ;  /* 0x0000000a26067c10 */ /* 0x000fc4000ffbe0ff */
[----:B------:R-:W-:Y:S02]  /*2a30*/  SHF.R.S32.HI R19, RZ, 0x1f, R8 ;  /* 0x0000001fff137819 */ /* 0x000fe40000011408 */
[----:B------:R-:W-:Y:S02]  /*2a40*/  SHF.R.S32.HI R18, RZ, 0x1f, R9 ;  /* 0x0000001fff127819 */ /* 0x000fe40000011409 */
[----:B------:R-:W-:Y:S02]  /*2a50*/  SHF.R.S32.HI R17, RZ, 0x1f, R28 ;  /* 0x0000001fff117819 */ /* 0x000fe4000001141c */
[----:B------:R-:W-:Y:S02]  /*2a60*/  SHF.R.S32.HI R16, RZ, 0x1f, R30 ;  /* 0x0000001fff107819 */ /* 0x000fe4000001141e */
[----:B------:R-:W-:Y:S02]  /*2a70*/  R2UR UR28, R13 ;  /* 0x000000000d1c72ca */ /* 0x000fe400000e0000 */
[----:B------:R-:W-:-:S02]  /*2a80*/  R2UR UR34, R7 ;  /* 0x00000000072272ca */ /* 0x000fc400000e0000 */
[----:B------:R-:W-:Y:S02]  /*2a90*/  R2UR UR35, R6 ;  /* 0x00000000062372ca */ /* 0x000fe400000e0000 */
[----:B------:R-:W-:Y:S02]  /*2aa0*/  IADD3.X R19, PT, PT, R19, UR11, RZ, P0, !PT ;  /* 0x0000000b13137c10 */ /* 0x000fe400087fe4ff */
[----:B------:R-:W-:Y:S02]  /*2ab0*/  IADD3.X R18, PT, PT, R18, UR11, RZ, P1, !PT ;  /* 0x0000000b12127c10 */ /* 0x000fe40008ffe4ff */
[----:B------:R-:W-:Y:S02]  /*2ac0*/  IADD3.X R17, PT, PT, R17, UR11, RZ, P2, !PT ;  /* 0x0000000b11117c10 */ /* 0x000fe400097fe4ff */
[----:B------:R-:W-:Y:S02]  /*2ad0*/  IADD3.X R16, PT, PT, R16, UR11, RZ, P3, !PT ;  /* 0x0000000b10107c10 */ /* 0x000fe40009ffe4ff */
[----:B------:R-:W-:-:S02]  /*2ae0*/  IADD3 R9, P0, PT, R42, UR10, RZ ;  /* 0x0000000a2a097c10 */ /* 0x000fc4000ff1e0ff */
[----:B------:R-:W-:Y:S02]  /*2af0*/  IADD3 R8, P1, PT, R44, UR10, RZ ;  /* 0x0000000a2c087c10 */ /* 0x000fe4000ff3e0ff */
[----:B------:R-:W-:Y:S02]  /*2b00*/  IADD3 R7, P2, PT, R46, UR10, RZ ;  /* 0x0000000a2e077c10 */ /* 0x000fe4000ff5e0ff */
[----:B------:R-:W-:Y:S02]  /*2b10*/  IADD3 R6, P3, PT, R64, UR10, RZ ;  /* 0x0000000a40067c10 */ /* 0x000fe4000ff7e0ff */
[----:B------:R-:W-:Y:S02]  /*2b20*/  SHF.R.S32.HI R15, RZ, 0x1f, R36 ;  /* 0x0000001fff0f7819 */ /* 0x000fe40000011424 */
[----:B------:R-:W-:Y:S02]  /*2b30*/  SHF.R.S32.HI R14, RZ, 0x1f, R38 ;  /* 0x0000001fff0e7819 */ /* 0x000fe40000011426 */
[----:B------:R-:W-:-:S02]  /*2b40*/  SHF.R.S32.HI R13, RZ, 0x1f, R42 ;  /* 0x0000001fff0d7819 */ /* 0x000fc4000001142a */
[----:B------:R-:W-:Y:S02]  /*2b50*/  R2UR UR36, R9 ;  /* 0x00000000092472ca */ /* 0x000fe400000e0000 */
[----:B------:R-:W-:Y:S02]  /*2b60*/  R2UR UR37, R8 ;  /* 0x00000000082572ca */ /* 0x000fe400000e0000 */
[----:B------:R-:W-:Y:S02]  /*2b70*/  R2UR UR38, R7 ;  /* 0x00000000072672ca */ /* 0x000fe400000e0000 */
[----:B------:R-:W-:Y:S02]  /*2b80*/  R2UR UR39, R6 ;  /* 0x00000000062772ca */ /* 0x000fe400000e0000 */
[----:B------:R-:W-:Y:S02]  /*2b90*/  IADD3.X R15, PT, PT, R15, UR11, RZ, P4, !PT ;  /* 0x0000000b0f0f7c10 */ /* 0x000fe4000a7fe4ff */
[----:B------:R-:W-:-:S02]  /*2ba0*/  IADD3.X R14, PT, PT, R14, UR11, RZ, P5, !PT ;  /* 0x0000000b0e0e7c10 */ /* 0x000fc4000affe4ff */
[----:B------:R-:W-:Y:S02]  /*2bb0*/  IADD3.X R13, PT, PT, R13, UR11, RZ, P0, !PT ;  /* 0x0000000b0d0d7c10 */ /* 0x000fe400087fe4ff */
[----:B------:R-:W-:Y:S02]  /*2bc0*/  IADD3 R9, P4, PT, R66, UR10, RZ ;  /* 0x0000000a42097c10 */ /* 0x000fe4000ff9e0ff */
[----:B------:R-:W-:Y:S02]  /*2bd0*/  IADD3 R8, P5, PT, R68, UR10, RZ ;  /* 0x0000000a44087c10 */ /* 0x000fe4000ffbe0ff */
[----:B------:R-:W-:Y:S02]  /*2be0*/  IADD3 R7, P6, PT, R70, UR10, RZ ;  /* 0x0000000a46077c10 */ /* 0x000fe4000ffde0ff */
[----:B------:R-:W-:Y:S02]  /*2bf0*/  IADD3 R6, P0, PT, R72, UR10, RZ ;  /* 0x0000000a48067c10 */ /* 0x000fe4000ff1e0ff */
[----:B------:R-:W-:-:S02]  /*2c00*/  R2UR UR29, R12 ;  /* 0x000000000c1d72ca */ /* 0x000fc400000e0000 */
[----:B------:R-:W-:Y:S02]  /*2c10*/  R2UR UR32, R11 ;  /* 0x000000000b2072ca */ /* 0x000fe400000e0000 */
[----:B------:R-:W-:Y:S02]  /*2c20*/  R2UR UR33, R10 ;  /* 0x000000000a2172ca */ /* 0x000fe400000e0000 */
[----:B------:R-:W-:Y:S02]  /*2c30*/  SHF.R.S32.HI R12, RZ, 0x1f, R44 ;  /* 0x0000001fff0c7819 */ /* 0x000fe4000001142c */
[----:B------:R-:W-:Y:S02]  /*2c40*/  SHF.R.S32.HI R11, RZ, 0x1f, R46 ;  /* 0x0000001fff0b7819 */ /* 0x000fe4000001142e */
[----:B------:R-:W-:Y:S02]  /*2c50*/  SHF.R.S32.HI R10, RZ, 0x1f, R64 ;  /* 0x0000001fff0a7819 */ /* 0x000fe40000011440 */
[----:B------:R-:W-:-:S02]  /*2c60*/  R2UR UR40, R9 ;  /* 0x00000000092872ca */ /* 0x000fc400000e0000 */
[----:B------:R-:W-:Y:S02]  /*2c70*/  R2UR UR41, R8 ;  /* 0x00000000082972ca */ /* 0x000fe400000e0000 */
[----:B------:R-:W-:Y:S02]  /*2c80*/  R2UR UR42, R7 ;  /* 0x00000000072a72ca */ /* 0x000fe400000e0000 */
[----:B------:R-:W-:Y:S02]  /*2c90*/  R2UR UR43, R6 ;  /* 0x00000000062b72ca */ /* 0x000fe400000e0000 */
[----:B------:R-:W-:Y:S02]  /*2ca0*/  SHF.R.S32.HI R9, RZ, 0x1f, R66 ;  /* 0x0000001fff097819 */ /* 0x000fe40000011442 */
[----:B------:R-:W-:Y:S02]  /*2cb0*/  SHF.R.S32.HI R8, RZ, 0x1f, R68 ;  /* 0x0000001fff087819 */ /* 0x000fe40000011444 */
[----:B------:R-:W-:-:S02]  /*2cc0*/  SHF.R.S32.HI R7, RZ, 0x1f, R70 ;  /* 0x0000001fff077819 */ /* 0x000fc40000011446 */
[----:B------:R-:W-:Y:S02]  /*2cd0*/  SHF.R.S32.HI R6, RZ, 0x1f, R72 ;  /* 0x0000001fff067819 */ /* 0x000fe40000011448 */
[----:B------:R-:W-:Y:S02]  /*2ce0*/  IADD3.X R12, PT, PT, R12, UR11, RZ, P1, !PT ;  /* 0x0000000b0c0c7c10 */ /* 0x000fe40008ffe4ff */
[----:B------:R-:W-:Y:S02]  /*2cf0*/  IADD3.X R11, PT, PT, R11, UR11, RZ, P2, !PT ;  /* 0x0000000b0b0b7c10 */ /* 0x000fe400097fe4ff */
[----:B------:R-:W-:Y:S02]  /*2d00*/  IADD3.X R10, PT, PT, R10, UR11, RZ, P3, !PT ;  /* 0x0000000b0a0a7c10 */ /* 0x000fe40009ffe4ff */
[----:B------:R-:W-:Y:S02]  /*2d10*/  IADD3 R43, P1, PT, R74, UR10, RZ ;  /* 0x0000000a4a2b7c10 */ /* 0x000fe4000ff3e0ff */
[----:B------:R-:W-:-:S02]  /*2d20*/  IADD3 R41, P2, PT, R76, UR10, RZ ;  /* 0x0000000a4c297c10 */ /* 0x000fc4000ff5e0ff */
[----:B------:R-:W-:Y:S01]  /*2d30*/  IADD3 R35, P3, PT, R4, UR8, RZ ;  /* 0x0000000804237c10 */ /* 0x000fe2000ff7e0ff */
[----:B------:R-:W-:Y:S01]  /*2d40*/  USHF.L.U32 UR8, UR72, 0x6, URZ ;  /* 0x0000000648087899 */ /* 0x000fe200080006ff */
[----:B------:R-:W-:Y:S02]  /*2d50*/  SHF.R.S32.HI R47, RZ, 0x1f, R74 ;  /* 0x0000001fff2f7819 */ /* 0x000fe4000001144a */
[----:B------:R-:W-:Y:S02]  /*2d60*/  SHF.R.S32.HI R45, RZ, 0x1f, R76 ;  /* 0x0000001fff2d7819 */ /* 0x000fe4000001144c */
[----:B------:R-:W-:Y:S02]  /*2d70*/  IADD3.X R9, PT, PT, R9, UR11, RZ, P4, !PT ;  /* 0x0000000b09097c10 */ /* 0x000fe4000a7fe4ff */
[----:B------:R-:W-:Y:S02]  /*2d80*/  IADD3.X R8, PT, PT, R8, UR11, RZ, P5, !PT ;  /* 0x0000000b08087c10 */ /* 0x000fe4000affe4ff */
[----:B------:R-:W-:-:S02]  /*2d90*/  IADD3.X R7, PT, PT, R7, UR11, RZ, P6, !PT ;  /* 0x0000000b07077c10 */ /* 0x000fc4000b7fe4ff */
[----:B------:R-:W-:Y:S02]  /*2da0*/  IADD3.X R6, PT, PT, R6, UR11, RZ, P0, !PT ;  /* 0x0000000b06067c10 */ /* 0x000fe400087fe4ff */
[----:B------:R-:W-:Y:S02]  /*2db0*/  IADD3.X R47, PT, PT, R47, UR11, RZ, P1, !PT ;  /* 0x0000000b2f2f7c10 */ /* 0x000fe40008ffe4ff */
[----:B------:R-:W-:Y:S02]  /*2dc0*/  IADD3.X R45, PT, PT, R45, UR11, RZ, P2, !PT ;  /* 0x0000000b2d2d7c10 */ /* 0x000fe400097fe4ff */
[----:B------:R-:W-:Y:S02]  /*2dd0*/  LEA.HI.X.SX32 R42, R4, UR9, 0x1, P3 ;  /* 0x00000009042a7c11 */ /* 0x000fe400098f0eff */
[----:B------:R-:W-:Y:S02]  /*2de0*/  LOP3.LUT R64, R0, 0x3f, RZ, 0xc0, !PT ;  /* 0x0000003f00407812 */ /* 0x000fe400078ec0ff */
[----:B------:R-:W-:-:S02]  /*2df0*/  R2UR UR70, R5 ;  /* 0x00000000054672ca */ /* 0x000fc400000e0000 */
[----:B------:R-:W-:Y:S01]  /*2e00*/  R2UR UR64, R31 ;  /* 0x000000001f4072ca */ /* 0x000fe200000e0000 */
[----:B------:R-:W-:Y:S01]  /*2e10*/  IMAD R64, R64, UR71, RZ ;  /* 0x0000004740407c24 */ /* 0x000fe2000f8e02ff */
[----:B------:R-:W-:Y:S02]  /*2e20*/  R2UR UR63, R29 ;  /* 0x000000001d3f72ca */ /* 0x000fe400000e0000 */
[----:B------:R-:W-:Y:S02]  /*2e30*/  R2UR UR46, R11 ;  /* 0x000000000b2e72ca */ /* 0x000fe400000e0000 */
[----:B------:R-:W-:Y:S02]  /*2e40*/  R2UR UR45, R10 ;  /* 0x000000000a2d72ca */ /* 0x000fe400000e0000 */
[----:B------:R-:W-:Y:S02]  /*2e50*/  R2UR UR44, R9 ;  /* 0x00000000092c72ca */ /* 0x000fe400000e0000 */
[----:B------:R-:W-:-:S02]  /*2e60*/  R2UR UR11, R8 ;  /* 0x00000000080b72ca */ /* 0x000fc400000e0000 */
[----:B------:R-:W-:Y:S02]  /*2e70*/  R2UR UR10, R7 ;  /* 0x00000000070a72ca */ /* 0x000fe400000e0000 */
[----:B------:R-:W-:Y:S02]  /*2e80*/  R2UR UR9, R6 ;  /* 0x00000000060972ca */ /* 0x000fe400000e0000 */
[----:B------:R-:W-:Y:S02]  /*2e90*/  LOP3.LUT R46, R0, 0x7f, RZ, 0xc0, !PT ;  /* 0x0000007f002e7812 */ /* 0x000fe400078ec0ff */
[----:B------:R-:W-:Y:S02]  /*2ea0*/  R2UR UR69, R69 ;  /* 0x00000000454572ca */ /* 0x000fe400000e0000 */
[----:B------:R-:W-:Y:S02]  /*2eb0*/  R2UR UR68, R67 ;  /* 0x00000000434472ca */ /* 0x000fe400000e0000 */
[----:B------:R-:W-:-:S02]  /*2ec0*/  R2UR UR67, R65 ;  /* 0x00000000414372ca */ /* 0x000fc400000e0000 */
[----:B------:R-:W-:Y:S01]  /*2ed0*/  R2UR UR66, R63 ;  /* 0x000000003f4272ca */ /* 0x000fe200000e0000 */
[----:B------:R-:W-:Y:S01]  /*2ee0*/  IMAD R63, R3, UR72, RZ ;  /* 0x00000048033f7c24 */ /* 0x000fe2000f8e02ff */
[----:B------:R-:W-:Y:S02]  /*2ef0*/  R2UR UR65, R37 ;  /* 0x00000000254172ca */ /* 0x000fe400000e0000 */
[----:B------:R-:W-:Y:S02]  /*2f00*/  R2UR UR62, R27 ;  /* 0x000000001b3e72ca */ /* 0x000fe400000e0000 */
[----:B------:R-:W-:Y:S02]  /*2f10*/  R2UR UR61, R26 ;  /* 0x000000001a3d72ca */ /* 0x000fe400000e0000 */
[----:B------:R-:W-:Y:S02]  /*2f20*/  CS2R R26, SRZ ;  /* 0x00000000001a7805 */ /* 0x000fe4000001ff00 */
[----:B------:R-:W-:-:S02]  /*2f30*/  R2UR UR60, R25 ;  /* 0x00000000193c72ca */ /* 0x000fc400000e0000 */
[----:B------:R-:W-:Y:S02]  /*2f40*/  R2UR UR59, R24 ;  /* 0x00000000183b72ca */ /* 0x000fe400000e0000 */
[----:B------:R-:W-:Y:S02]  /*2f50*/  CS2R R24, SRZ ;  /* 0x0000000000187805 */ /* 0x000fe4000001ff00 */
        /* <DEDUP_REMOVED lines=18> */
[C---:B------:R-:W-:Y:S02]  /*3080*/  LOP3.LUT R65, R46.reuse, 0x8, RZ, 0x3c, !PT ;  /* 0x000000082e417812 */ /* 0x040fe400078e3cff */
[C---:B------:R-:W-:Y:S02]  /*3090*/  LOP3.LUT R66, R46.reuse, 0x10, RZ, 0x3c, !PT ;  /* 0x000000102e427812 */ /* 0x040fe400078e3cff */
[C---:B------:R-:W-:Y:S02]  /*30a0*/  LOP3.LUT R67, R46.reuse, 0x18, RZ, 0x3c, !PT ;  /* 0x000000182e437812 */ /* 0x040fe400078e3cff */
[----:B------:R-:W-:-:S02]  /*30b0*/  LOP3.LUT R68, R46, 0x20, RZ, 0x3c, !PT ;  /* 0x000000202e447812 */ /* 0x000fc400078e3cff */
[----:B------:R-:W-:Y:S02]  /*30c0*/  LOP3.LUT R69, R46, 0x30, RZ, 0x3c, !PT ;  /* 0x000000302e457812 */ /* 0x000fe400078e3cff */
[----:B------:R-:W-:Y:S02]  /*30d0*/  SHF.R.S32.HI R38, RZ, 0x1f, R64 ;  /* 0x0000001fff267819 */ /* 0x000fe40000011440 */
[C---:B------:R-:W-:Y:S02]  /*30e0*/  LOP3.LUT R37, R39.reuse, 0x8, RZ, 0x3c, !PT ;  /* 0x0000000827257812 */ /* 0x040fe400078e3cff */
[C---:B------:R-:W-:Y:S02]  /*30f0*/  LOP3.LUT R36, R39.reuse, 0x10, RZ, 0x3c, !PT ;  /* 0x0000001027247812 */ /* 0x040fe400078e3cff */
[----:B------:R-:W-:-:S07]  /*3100*/  LOP3.LUT R44, R39, 0x18, RZ, 0x3c, !PT ;  /* 0x00000018272c7812 */ /* 0x000fce00078e3cff */
.L_x_2:
[C---:B------:R-:W-:Y:S02]  /*3110*/  LOP3.LUT R5, R3.reuse, 0x8, RZ, 0xfc, !PT ;  /* 0x0000000803057812 */ /* 0x040fe400078efcff */
[C---:B------:R-:W-:Y:S02]  /*3120*/  LOP3.LUT R4, R3.reuse, 0x4, RZ, 0xfc, !PT ;  /* 0x0000000403047812 */ /* 0x040fe400078efcff */
[C---:B------:R-:W-:Y:S02]  /*3130*/  ISETP.GE.AND P3, PT, R3.reuse, UR7, PT ;  /* 0x0000000703007c0c */ /* 0x040fe4000bf66270 */
[----:B------:R-:W-:Y:S02]  /*3140*/  LOP3.LUT R6, R3, 0xc, RZ, 0xfc, !PT ;  /* 0x0000000c03067812 */ /* 0x000fe400078efcff */
[----:B------:R-:W-:Y:S02]  /*3150*/  ISETP.GE.AND P2, PT, R5, UR7, PT ;  /* 0x0000000705007c0c */ /* 0x000fe4000bf46270 */
[----:B------:R-:W-:-:S02]  /*3160*/  ISETP.GE.AND P5, PT, R4, UR7, PT ;  /* 0x0000000704007c0c */ /* 0x000fc4000bfa6270 */
[----:B------:R-:W-:Y:S02]  /*3170*/  LOP3.LUT R5, R3, 0x10, RZ, 0xfc, !PT ;  /* 0x0000001003057812 */ /* 0x000fe400078efcff */
[----:B------:R-:W-:Y:S02]  /*3180*/  IADD3 R4, P1, PT, R63, R35, RZ ;  /* 0x000000233f047210 */ /* 0x000fe40007f3e0ff */
[----:B------:R-:W-:Y:S02]  /*3190*/  ISETP.GE.AND P4, PT, R6, UR7, PT ;  /* 0x0000000706007c0c */ /* 0x000fe4000bf86270 */
[----:B------:R-:W-:Y:S02]  /*31a0*/  LOP3.LUT R6, R3, 0x14, RZ, 0xfc, !PT ;  /* 0x0000001403067812 */ /* 0x000fe400078efcff */
[----:B------:R-:W-:Y:S02]  /*31b0*/  ISETP.GE.AND P0, PT, R5, UR7, PT ;  /* 0x0000000705007c0c */ /* 0x000fe4000bf06270 */
[----:B------:R-:W-:-:S02]  /*31c0*/  PRMT R31, RZ, 0x7610, R31 ;  /* 0x00007610ff1f7816 */ /* 0x000fc4000000001f */
[-C--:B------:R-:W-:Y:S02]  /*31d0*/  LEA.HI.X.SX32 R5, R63, R42.reuse, 0x1, P1 ;  /* 0x0000002a3f057211 */ /* 0x080fe400008f0eff */
[----:B------:R-:W-:Y:S02]  /*31e0*/  ISETP.GE.AND P1, PT, R6, UR7, PT ;  /* 0x0000000706007c0c */ /* 0x000fe4000bf26270 */
[C---:B------:R-:W-:Y:S01]  /*31f0*/  IADD3 R6, P6, PT, R62.reuse, R35, RZ ;  /* 0x000000233e067210 */ /* 0x040fe20007fde0ff */
[----:B------:R0:W2:Y:S01]  /*3200*/  @!P3 LDG.E.U8 R31, desc[UR12][R4.64] ;  /* 0x0000000c041fb981 */ /* 0x0000a2000c1e1100 */
[----:B------:R-:W-:Y:S02]  /*3210*/  LOP3.LUT R8, R3, 0x18, RZ, 0xfc, !PT ;  /* 0x0000001803087812 */ /* 0x000fe400078efcff */
[----:B------:R-:W-:Y:S02]  /*3220*/  PRMT R30, RZ, 0x7610, R30 ;  /* 0x00007610ff1e7816 */ /* 0x000fe4000000001e */
[----:B------:R-:W-:-:S02]  /*3230*/  LEA.HI.X.SX32 R7, R62, R42, 0x1, P6 ;  /* 0x0000002a3e077211 */ /* 0x000fc400030f0eff */
[----:B------:R-:W-:Y:S02]  /*3240*/  ISETP.GE.AND P3, PT, R8, UR7, PT ;  /* 0x0000000708007c0c */ /* 0x000fe4000bf66270 */
[----:B------:R-:W-:Y:S01]  /*3250*/  IADD3 R8, P6, PT, R61, R35, RZ ;  /* 0x000000233d087210 */ /* 0x000fe20007fde0ff */
[----:B------:R1:W3:Y:S01]  /*3260*/  @!P5 LDG.E.U8 R30, desc[UR12][R6.64] ;  /* 0x0000000c061ed981 */ /* 0x0002e2000c1e1100 */
[----:B------:R-:W-:Y:S02]  /*3270*/  LOP3.LUT R10, R3, 0x1c, RZ, 0xfc, !PT ;  /* 0x0000001c030a7812 */ /* 0x000fe400078efcff */
[----:B------:R-:W-:Y:S02]  /*3280*/  PRMT R71, RZ, 0x7610, R71 ;  /* 0x00007610ff477816 */ /* 0x000fe40000000047 */
[----:B------:R-:W-:Y:S02]  /*3290*/  LEA.HI.X.SX32 R9, R61, R42, 0x1, P6 ;  /* 0x0000002a3d097211 */ /* 0x000fe400030f0eff */
[----:B------:R-:W-:-:S02]  /*32a0*/  ISETP.GE.AND P5, PT, R10, UR7, PT ;  /* 0x000000070a007c0c */ /* 0x000fc4000bfa6270 */
[CC--:B------:R-:W-:Y:S01]  /*32b0*/  IADD3 R10, P6, PT, R60.reuse, R35.reuse, RZ ;  /* 0x000000233c0a7210 */ /* 0x0c0fe20007fde0ff */
[----:B------:R4:W5:Y:S01]  /*32c0*/  @!P2 LDG.E.U8 R71, desc[UR12][R8.64] ;  /* 0x0000000c0847a981 */ /* 0x000962000c1e1100 */
[----:B0-----:R-:W-:Y:S02]  /*32d0*/  LOP3.LUT R4, R3, 0x20, RZ, 0xfc, !PT ;  /* 0x0000002003047812 */ /* 0x001fe400078efcff */
[----:B------:R-:W-:Y:S02]  /*32e0*/  PRMT R70, RZ, 0x7610, R70 ;  /* 0x00007610ff467816 */ /* 0x000fe40000000046 */
[----:B------:R-:W-:Y:S02]  /*32f0*/  LEA.HI.X.SX32 R11, R60, R42, 0x1, P6 ;  /* 0x0000002a3c0b7211 */ /* 0x000fe400030f0eff */
[----:B------:R-:W-:Y:S02]  /*3300*/  ISETP.GE.AND P2, PT, R4, UR7, PT ;  /* 0x0000000704007c0c */ /* 0x000fe4000bf46270 */
[----:B------:R-:W-:Y:S01]  /*3310*/  IADD3 R4, P6, PT, R59, R35, RZ ;  /* 0x000000233b047210 */ /* 0x000fe20007fde0ff */
[----:B------:R0:W3:Y:S01]  /*3320*/  @!P4 LDG.E.U8 R70, desc[UR12][R10.64] ;  /* 0x0000000c0a46c981 */ /* 0x0000e2000c1e1100 */
[----:B-1----:R-:W-:-:S02]  /*3330*/  LOP3.LUT R6, R3, 0x24, RZ, 0xfc, !PT ;  /* 0x0000002403067812 */ /* 0x002fc400078efcff */
[----:B------:R-:W-:Y:S02]  /*3340*/  PRMT R73, RZ, 0x7610, R73 ;  /* 0x00007610ff497816 */ /* 0x000fe40000000049 */
[----:B------:R-:W-:Y:S02]  /*3350*/  LEA.HI.X.SX32 R5, R59, R42, 0x1, P6 ;  /* 0x0000002a3b057211 */ /* 0x000fe400030f0eff */
[----:B------:R-:W-:Y:S02]  /*3360*/  ISETP.GE.AND P4, PT, R6, UR7, PT ;  /* 0x0000000706007c0c */ /* 0x000fe4000bf86270 */
[----:B------:R-:W-:Y:S01]  /*3370*/  IADD3 R6, P6, PT, R58, R35, RZ ;  /* 0x000000233a067210 */ /* 0x000fe20007fde0ff */
[----:B------:R1:W3:Y:S01]  /*3380*/  @!P0 LDG.E.U8 R73, desc[UR12][R4.64] ;  /* 0x0000000c04498981 */ /* 0x0002e2000c1e1100 */
[----:B----4-:R-:W-:Y:S02]  /*3390*/  LOP3.LUT R8, R3, 0x28, RZ, 0xfc, !PT ;  /* 0x0000002803087812 */ /* 0x010fe400078efcff */
[----:B------:R-:W-:-:S02]  /*33a0*/  PRMT R72, RZ, 0x7610, R72 ;  /* 0x00007610ff487816 */ /* 0x000fc40000000048 */
[-C--:B------:R-:W-:Y:S02]  /*33b0*/  LEA.HI.X.SX32 R7, R58, R42.reuse, 0x1, P6 ;  /* 0x0000002a3a077211 */ /* 0x080fe400030f0eff */
[----:B------:R-:W-:Y:S02]  /*33c0*/  ISETP.GE.AND P0, PT, R8, UR7, PT ;  /* 0x0000000708007c0c */ /* 0x000fe4000bf06270 */
[----:B------:R-:W-:Y:S01]  /*33d0*/  IADD3 R8, P6, PT, R57, R35, RZ ;  /* 0x0000002339087210 */ /* 0x000fe20007fde0ff */
[----:B------:R4:W5:Y:S01]  /*33e0*/  @!P1 LDG.E.U8 R72, desc[UR12][R6.64] ;  /* 0x0000000c06489981 */ /* 0x000962000c1e1100 */
[----:B0-----:R-:W-:Y:S02]  /*33f0*/  LOP3.LUT R10, R3, 0x2c, RZ, 0xfc, !PT ;  /* 0x0000002c030a7812 */ /* 0x001fe400078efcff */
[----:B------:R-:W-:Y:S02]  /*3400*/  PRMT R75, RZ, 0x7610, R75 ;  /* 0x00007610ff4b7816 */ /* 0x000fe4000000004b */
[----:B------:R-:W-:-:S02]  /*3410*/  LEA.HI.X.SX32 R9, R57, R42, 0x1, P6 ;  /* 0x0000002a39097211 */ /* 0x000fc400030f0eff */
[----:B------:R-:W-:Y:S02]  /*3420*/  ISETP.GE.AND P1, PT, R10, UR7, PT ;  /* 0x000000070a007c0c */ /* 0x000fe4000bf26270 */
[C---:B-1----:R-:W-:Y:S01]  /*3430*/  IADD3 R4, P6, PT, R56.reuse, R35, RZ ;  /* 0x0000002338047210 */ /* 0x042fe20007fde0ff */
[----:B------:R0:W5:Y:S01]  /*3440*/  @!P3 LDG.E.U8 R75, desc[UR12][R8.64] ;  /* 0x0000000c084bb981 */ /* 0x000162000c1e1100 */
[----:B------:R-:W-:Y:S02]  /*3450*/  LOP3.LUT R10, R3, 0x30, RZ, 0xfc, !PT ;  /* 0x00000030030a7812 */ /* 0x000fe400078efcff */
[----:B------:R-:W-:Y:S02]  /*3460*/  PRMT R76, RZ, 0x7610, R76 ;  /* 0x00007610ff4c7816 */ /* 0x000fe4000000004c */
[----:B------:R-:W-:Y:S02]  /*3470*/  LEA.HI.X.SX32 R5, R56, R42, 0x1, P6 ;  /* 0x0000002a38057211 */ /* 0x000fe400030f0eff */
[----:B------:R-:W-:-:S02]  /*3480*/  ISETP.GE.AND P3, PT, R10, UR7, PT ;  /* 0x000000070a007c0c */ /* 0x000fc4000bf66270 */
[-C--:B------:R-:W-:Y:S01]  /*3490*/  IADD3 R10, P6, PT, R55, R35.reuse, RZ ;  /* 0x00000023370a7210 */ /* 0x080fe20007fde0ff */
[----:B------:R-:W5:Y:S01]  /*34a0*/  @!P5 LDG.E.U8 R76, desc[UR12][R4.64] ;  /* 0x0000000c044cd981 */ /* 0x000f62000c1e1100 */
[----:B----4-:R-:W-:Y:S02]  /*34b0*/  LOP3.LUT R6, R3, 0x34, RZ, 0xfc, !PT ;  /* 0x0000003403067812 */ /* 0x010fe400078efcff */
[----:B------:R-:W-:Y:S02]  /*34c0*/  PRMT R77, RZ, 0x7610, R77 ;  /* 0x00007610ff4d7816 */ /* 0x000fe4000000004d */
[----:B------:R-:W-:Y:S02]  /*34d0*/  LEA.HI.X.SX32 R11, R55, R42, 0x1, P6 ;  /* 0x0000002a370b7211 */ /* 0x000fe400030f0eff */
[----:B------:R-:W-:Y:S02]  /*34e0*/  ISETP.GE.AND P5, PT, R6, UR7, PT ;  /* 0x0000000706007c0c */ /* 0x000fe4000bfa6270 */
[----:B------:R-:W-:Y:S01]  /*34f0*/  IADD3 R6, P6, PT, R54, R35, RZ ;  /* 0x0000002336067210 */ /* 0x000fe20007fde0ff */
[----:B------:R1:W4:Y:S01]  /*3500*/  @!P2 LDG.E.U8 R77, desc[UR12][R10.64] ;  /* 0x0000000c0a4da981 */ /* 0x000322000c1e1100 */
[----:B------:R-:W-:-:S02]  /*3510*/  PRMT R74, RZ, 0x7610, R74 ;  /* 0x00007610ff4a7816 */ /* 0x000fc4000000004a */
[----:B0-----:R-:W-:Y:S02]  /*3520*/  LOP3.LUT R9, R3, 0x38, RZ, 0xfc, !PT ;  /* 0x0000003803097812 */ /* 0x001fe400078efcff */
[-C--:B------:R-:W-:Y:S02]  /*3530*/  LEA.HI.X.SX32 R7, R54, R42.reuse, 0x1, P6 ;  /* 0x0000002a36077211 */ /* 0x080fe400030f0eff */
[----:B------:R-:W-:Y:S02]  /*3540*/  IADD3 R8, P2, PT, R53, R35, RZ ;  /* 0x0000002335087210 */ /* 0x000fe40007f5e0ff */
[----:B------:R-:W-:Y:S01]  /*3550*/  ISETP.GE.AND P6, PT, R9, UR7, PT ;  /* 0x0000000709007c0c */ /* 0x000fe2000bfc6270 */
[----:B------:R0:W5:Y:S01]  /*3560*/  @!P4 LDG.E.U8 R74, desc[UR12][R6.64] ;  /* 0x0000000c064ac981 */ /* 0x000162000c1e1100 */
[----:B------:R-:W-:Y:S02]  /*3570*/  LEA.HI.X.SX32 R9, R53, R42, 0x1, P2 ;  /* 0x0000002a35097211 */ /* 0x000fe400010f0eff */
[----:B------:R-:W-:-:S02]  /*3580*/  PRMT R79, RZ, 0x7610, R79 ;  /* 0x00007610ff4f7816 */ /* 0x000fc4000000004f */
[-C--:B------:R-:W-:Y:S02]  /*3590*/  IADD3 R28, P4, PT, R51, R35.reuse, RZ ;  /* 0x00000023331c7210 */ /* 0x080fe40007f9e0ff */
[C---:B-1----:R-:W-:Y:S02]  /*35a0*/  IADD3 R10, P2, PT, R50.reuse, R35, RZ ;  /* 0x00000023320a7210 */ /* 0x042fe40007f5e0ff */
[----:B------:R-:W-:Y:S01]  /*35b0*/  LOP3.LUT R4, R3, 0x3c, RZ, 0xfc, !PT ;  /* 0x0000003c03047812 */ /* 0x000fe200078efcff */
[----:B------:R1:W5:Y:S01]  /*35c0*/  @!P0 LDG.E.U8 R79, desc[UR12][R8.64] ;  /* 0x0000000c084f8981 */ /* 0x000362000c1e1100 */
[----:B------:R-:W-:Y:S02]  /*35d0*/  PRMT R81, RZ, 0x7610, R81 ;  /* 0x00007610ff517816 */ /* 0x000fe40000000051 */
[-C--:B------:R-:W-:Y:S02]  /*35e0*/  LEA.HI.X.SX32 R29, R51, R42.reuse, 0x1, P4 ;  /* 0x0000002a331d7211 */ /* 0x080fe400020f0eff */
[----:B------:R-:W-:-:S02]  /*35f0*/  LEA.HI.X.SX32 R11, R50, R42, 0x1, P2 ;  /* 0x0000002a320b7211 */ /* 0x000fc400010f0eff */
[CC--:B0-----:R-:W-:Y:S01]  /*3600*/  IADD3 R6, P2, PT, R49.reuse, R35.reuse, RZ ;  /* 0x0000002331067210 */ /* 0x0c1fe20007f5e0ff */
[----:B------:R0:W5:Y:S01]  /*3610*/  @!P3 LDG.E.U8 R81, desc[UR12][R28.64] ;  /* 0x0000000c1c51b981 */ /* 0x000162000c1e1100 */
[----:B------:R-:W-:Y:S02]  /*3620*/  ISETP.GE.AND P0, PT, R4, UR7, PT ;  /* 0x0000000704007c0c */ /* 0x000fe4000bf06270 */
[----:B------:R-:W-:Y:S02]  /*3630*/  LEA.HI.X.SX32 R7, R49, R42, 0x1, P2 ;  /* 0x0000002a31077211 */ /* 0x000fe400010f0eff */
[-C--:B------:R-:W-:Y:S02]  /*3640*/  IADD3 R4, P3, PT, R52, R35.reuse, RZ ;  /* 0x0000002334047210 */ /* 0x080fe40007f7e0ff */
[----:B-1----:R-:W-:Y:S02]  /*3650*/  IADD3 R8, P2, PT, R48, R35, RZ ;  /* 0x0000002330087210 */ /* 0x002fe40007f5e0ff */
[----:B------:R-:W-:-:S02]  /*3660*/  PRMT R80, RZ, 0x7610, R80 ;  /* 0x00007610ff507816 */ /* 0x000fc40000000050 */
[----:B------:R-:W-:Y:S02]  /*3670*/  PRMT R83, RZ, 0x7610, R83 ;  /* 0x00007610ff537816 */ /* 0x000fe40000000053 */
[----:B------:R-:W-:Y:S02]  /*3680*/  PRMT R78, RZ, 0x7610, R78 ;  /* 0x00007610ff4e7816 */ /* 0x000fe4000000004e */
[----:B0-----:R-:W-:Y:S01]  /*3690*/  PRMT R28, RZ, 0x7610, R28 ;  /* 0x00007610ff1c7816 */ /* 0x001fe2000000001c */
[----:B------:R0:W5:Y:S01]  /*36a0*/  @!P5 LDG.E.U8 R80, desc[UR12][R10.64] ;  /* 0x0000000c0a50d981 */ /* 0x000162000c1e1100 */
[-C--:B------:R-:W-:Y:S02]  /*36b0*/  LEA.HI.X.SX32 R5, R52, R42.reuse, 0x1, P3 ;  /* 0x0000002a34057211 */ /* 0x080fe400018f0eff */
[----:B------:R-:W-:Y:S01]  /*36c0*/  LEA.HI.X.SX32 R9, R48, R42, 0x1, P2 ;  /* 0x0000002a30097211 */ /* 0x000fe200010f0eff */
[----:B------:R-:W5:Y:S04]  /*36d0*/  @!P6 LDG.E.U8 R83, desc[UR12][R6.64] ;  /* 0x0000000c0653e981 */ /* 0x000f68000c1e1100 */
[----:B------:R-:W5:Y:S04]  /*36e0*/  @!P1 LDG.E.U8 R78, desc[UR12][R4.64] ;  /* 0x0000000c044e9981 */ /* 0x000f68000c1e1100 */
[----:B------:R1:W5:Y:S01]  /*36f0*/  @!P0 LDG.E.U8 R28, desc[UR12][R8.64] ;  /* 0x0000000c081c8981 */ /* 0x000362000c1e1100 */
[----:B------:R-:W-:Y:S01]  /*3700*/  BAR.SYNC.DEFER_BLOCKING 0x0 ;  /* 0x0000000000007b1d */ /* 0x000fe20000010000 */
[----:B0-----:R-:W-:-:S04]  /*3710*/  LOP3.LUT R10, R0, 0x3f, RZ, 0xc0, !PT ;  /* 0x0000003f000a7812 */ /* 0x001fc800078ec0ff */
[----:B------:R-:W-:Y:S02]  /*3720*/  ISETP.GE.AND P0, PT, R10, UR7, PT ;  /* 0x000000070a007c0c */ /* 0x000fe4000bf06270 */
[C---:B------:R-:W-:Y:S02]  /*3730*/  IADD3 R10, P1, PT, R64.reuse, UR15, RZ ;  /* 0x0000000f400a7c10 */ /* 0x040fe4000ff3e0ff */
[----:B-1----:R-:W-:Y:S02]  /*3740*/  IADD3 R8, P2, PT, R64, UR16, RZ ;  /* 0x0000001040087c10 */ /* 0x002fe4000ff5e0ff */
[----:B------:R-:W-:Y:S02]  /*3750*/  PRMT R7, RZ, 0x7610, R7 ;  /* 0x00007610ff077816 */ /* 0x000fe40000000007 */
[C---:B------:R-:W-:Y:S02]  /*3760*/  IADD3.X R11, PT, PT, R38.reuse, UR69, RZ, P1, !PT ;  /* 0x00000045260b7c10 */ /* 0x040fe40008ffe4ff */
[----:B------:R-:W-:-:S02]  /*3770*/  IADD3.X R9, PT, PT, R38, UR68, RZ, P2, !PT ;  /* 0x0000004426097c10 */ /* 0x000fc400097fe4ff */
[----:B------:R-:W-:Y:S02]  /*3780*/  IADD3 R4, P3, PT, R64, UR19, RZ ;  /* 0x0000001340047c10 */ /* 0x000fe4000ff7e0ff */
[----:B------:R-:W-:Y:S02]  /*3790*/  PRMT R135, RZ, 0x7610, R135 ;  /* 0x00007610ff877816 */ /* 0x000fe40000000087 */
[----:B------:R-:W-:Y:S02]  /*37a0*/  IADD3.X R5, PT, PT, R38, UR65, RZ, P3, !PT ;  /* 0x0000004126057c10 */ /* 0x000fe40009ffe4ff */
[----:B------:R-:W-:Y:S02]  /*37b0*/  PRMT R29, RZ, 0x7610, R29 ;  /* 0x00007610ff1d7816 */ /* 0x000fe4000000001d */
[----:B------:R-:W-:Y:S02]  /*37c0*/  PRMT R127, RZ, 0x7610, R127 ;  /* 0x00007610ff7f7816 */ /* 0x000fe4000000007f */
[----:B------:R-:W-:-:S02]  /*37d0*/  PRMT R123, RZ, 0x7610, R123 ;  /* 0x00007610ff7b7816 */ /* 0x000fc4000000007b */
[----:B------:R-:W-:Y:S02]  /*37e0*/  PRMT R125, RZ, 0x7610, R125 ;  /* 0x00007610ff7d7816 */ /* 0x000fe4000000007d */
[----:B------:R-:W-:Y:S02]  /*37f0*/  PRMT R129, RZ, 0x7610, R129 ;  /* 0x00007610ff817816 */ /* 0x000fe40000000081 */
[----:B------:R-:W-:Y:S02]  /*3800*/  PRMT R131, RZ, 0x7610, R131 ;  /* 0x00007610ff837816 */ /* 0x000fe40000000083 */
        /* <DEDUP_REMOVED lines=12> */
[----:B------:R-:W-:Y:S01]  /*38d0*/  PRMT R144, RZ, 0x7610, R144 ;  /* 0x00007610ff907816 */ /* 0x000fe20000000090 */
[----:B--2---:R-:W-:Y:S04]  /*38e0*/  STS.U8 [R46+UR4], R31 ;  /* 0x0000001f2e007988 */ /* 0x004fe80008000004 */
[----:B---3--:R-:W-:Y:S04]  /*38f0*/  STS.U8 [R46+UR4+0x200], R73 ;  /* 0x000200492e007988 */ /* 0x008fe80008000004 */
[----:B----4-:R-:W-:Y:S04]  /*3900*/  STS.U8 [R46+UR4+0x400], R77 ;  /* 0x0004004d2e007988 */ /* 0x010fe80008000004 */
[----:B-----5:R-:W-:Y:S04]  /*3910*/  STS.U8 [R46+UR4+0x600], R81 ;  /* 0x000600512e007988 */ /* 0x020fe80008000004 */
[----:B------:R-:W-:Y:S04]  /*3920*/  STS.U8 [R65+UR4+0x80], R30 ;  /* 0x0000801e41007988 */ /* 0x000fe80008000004 */
[----:B------:R-:W-:Y:S04]  /*3930*/  STS.U8 [R65+UR4+0x280], R72 ;  /* 0x0002804841007988 */ /* 0x000fe80008000004 */
[----:B------:R0:W-:Y:S04]  /*3940*/  STS.U8 [R65+UR4+0x480], R74 ;  /* 0x0004804a41007988 */ /* 0x0001e80008000004 */
[----:B------:R-:W-:Y:S04]  /*3950*/  STS.U8 [R65+UR4+0x680], R80 ;  /* 0x0006805041007988 */ /* 0x000fe80008000004 */
[----:B------:R-:W-:Y:S04]  /*3960*/  STS.U8 [R66+UR4+0x100], R71 ;  /* 0x0001004742007988 */ /* 0x000fe80008000004 */
[----:B------:R1:W-:Y:S04]  /*3970*/  STS.U8 [R66+UR4+0x300], R75 ;  /* 0x0003004b42007988 */ /* 0x0003e80008000004 */
[----:B------:R-:W-:Y:S04]  /*3980*/  STS.U8 [R66+UR4+0x500], R79 ;  /* 0x0005004f42007988 */ /* 0x000fe80008000004 */
[----:B------:R-:W-:Y:S04]  /*3990*/  STS.U8 [R66+UR4+0x700], R83 ;  /* 0x0007005342007988 */ /* 0x000fe80008000004 */
[----:B------:R2:W-:Y:S04]  /*39a0*/  STS.U8 [R67+UR4+0x180], R70 ;  /* 0x0001804643007988 */ /* 0x0005e80008000004 */
[----:B------:R-:W-:Y:S04]  /*39b0*/  STS.U8 [R67+UR4+0x380], R76 ;  /* 0x0003804c43007988 */ /* 0x000fe80008000004 */
[----:B------:R3:W-:Y:S04]  /*39c0*/  STS.U8 [R67+UR4+0x580], R78 ;  /* 0x0005804e43007988 */ /* 0x0007e80008000004 */
[----:B------:R4:W-:Y:S01]  /*39d0*/  STS.U8 [R67+UR4+0x780], R28 ;  /* 0x0007801c43007988 */ /* 0x0009e20008000004 */
[----:B------:R-:W-:Y:S01]  /*39e0*/  BAR.SYNC.DEFER_BLOCKING 0x0 ;  /* 0x0000000000007b1d */ /* 0x000fe20000010000 */
[----:B0-----:R-:W-:-:S02]  /*39f0*/  IADD3 R74, P1, PT, R64, UR17, RZ ;  /* 0x00000011404a7c10 */ /* 0x001fc4000ff3e0ff */
[----:B------:R-:W-:Y:S02]  /*3a00*/  IADD3 R30, P2, PT, R64, UR18, RZ ;  /* 0x00000012401e7c10 */ /* 0x000fe4000ff5e0ff */
[C---:B-1----:R-:W-:Y:S02]  /*3a10*/  IADD3.X R75, PT, PT, R38.reuse, UR67, RZ, P1, !PT ;  /* 0x00000043264b7c10 */ /* 0x042fe40008ffe4ff */
[----:B------:R-:W-:Y:S02]  /*3a20*/  IADD3.X R31, PT, PT, R38, UR66, RZ, P2, !PT ;  /* 0x00000042261f7c10 */ /* 0x000fe400097fe4ff */
[C---:B------:R-:W-:Y:S02]  /*3a30*/  IADD3 R72, P1, PT, R64.reuse, UR20, RZ ;  /* 0x0000001440487c10 */ /* 0x040fe4000ff3e0ff */
[----:B--2---:R-:W-:Y:S02]  /*3a40*/  IADD3 R70, P2, PT, R64, UR21, RZ ;  /* 0x0000001540467c10 */ /* 0x004fe4000ff5e0ff */
[----:B---3--:R-:W-:-:S02]  /*3a50*/  PRMT R78, RZ, 0x7610, R78 ;  /* 0x00007610ff4e7816 */ /* 0x008fc4000000004e */
[----:B------:R-:W-:Y:S02]  /*3a60*/  PRMT R81, RZ, 0x7610, R81 ;  /* 0x00007610ff517816 */ /* 0x000fe40000000051 */
[C---:B------:R-:W-:Y:S02]  /*3a70*/  IADD3.X R73, PT, PT, R38.reuse, UR64, RZ, P1, !PT ;  /* 0x0000004026497c10 */ /* 0x040fe40008ffe4ff */
[----:B------:R-:W-:Y:S01]  /*3a80*/  IADD3.X R71, PT, PT, R38, UR63, RZ, P2, !PT ;  /* 0x0000003f26477c10 */ /* 0x000fe200097fe4ff */
[----:B------:R0:W2:Y:S01]  /*3a90*/  @!P0 LDG.E.U8 R7, desc[UR12][R8.64] ;  /* 0x0000000c08078981 */ /* 0x0000a2000c1e1100 */
[----:B------:R-:W-:-:S03]  /*3aa0*/  IADD3 R82, P2, PT, R64, UR25, RZ ;  /* 0x0000001940527c10 */ /* 0x000fc6000ff5e0ff */
[----:B------:R1:W3:Y:S01]  /*3ab0*/  @!P0 LDG.E.U8 R135, desc[UR12][R10.64] ;  /* 0x0000000c0a878981 */ /* 0x0002e2000c1e1100 */
[C---:B------:R-:W-:Y:S02]  /*3ac0*/  IADD3 R84, P1, PT, R64.reuse, UR24, RZ ;  /* 0x0000001840547c10 */ /* 0x040fe4000ff3e0ff */
[----:B------:R-:W-:Y:S01]  /*3ad0*/  PRMT R79, RZ, 0x7610, R79 ;  /* 0x00007610ff4f7816 */ /* 0x000fe2000000004f */
[----:B------:R5:W2:Y:S01]  /*3ae0*/  @!P0 LDG.E.U8 R78, desc[UR12][R30.64] ;  /* 0x0000000c1e4e8981 */ /* 0x000aa2000c1e1100 */
[----:B0-----:R-:W-:-:S03]  /*3af0*/  IADD3 R8, P3, PT, R64, UR23, RZ ;  /* 0x0000001740087c10 */ /* 0x001fc6000ff7e0ff */
[----:B------:R0:W2:Y:S01]  /*3b00*/  @!P0 LDG.E.U8 R29, desc[UR12][R4.64] ;  /* 0x0000000c041d8981 */ /* 0x0000a2000c1e1100 */
[----:B-1----:R-:W-:Y:S02]  /*3b10*/  PRMT R11, RZ, 0x7610, R11 ;  /* 0x00007610ff0b7816 */ /* 0x002fe4000000000b */
[----:B------:R-:W-:Y:S01]  /*3b20*/  IADD3.X R9, PT, PT, R38, UR61, RZ, P3, !PT ;  /* 0x0000003d26097c10 */ /* 0x000fe20009ffe4ff */
[----:B------:R1:W2:Y:S01]  /*3b30*/  @!P0 LDG.E.U8 R81, desc[UR12][R72.64] ;  /* 0x0000000c48518981 */ /* 0x0002a2000c1e1100 */
[----:B------:R-:W-:Y:S02]  /*3b40*/  IADD3 R76, P3, PT, R64, UR26, RZ ;  /* 0x0000001a404c7c10 */ /* 0x000fe4000ff7e0ff */
[----:B-----5:R-:W-:Y:S01]  /*3b50*/  PRMT R30, RZ, 0x7610, R30 ;  /* 0x00007610ff1e7816 */ /* 0x020fe2000000001e */
[----:B------:R5:W2:Y:S01]  /*3b60*/  @!P0 LDG.E.U8 R11, desc[UR12][R70.64] ;  /* 0x0000000c460b8981 */ /* 0x000aa2000c1e1100 */
[----:B0-----:R-:W-:Y:S02]  /*3b70*/  PRMT R5, RZ, 0x7610, R5 ;  /* 0x00007610ff057816 */ /* 0x001fe40000000005 */
[C---:B------:R-:W-:Y:S01]  /*3b80*/  IADD3.X R83, PT, PT, R38.reuse, UR59, RZ, P2, !PT ;  /* 0x0000003b26537c10 */ /* 0x040fe200097fe4ff */
[----:B------:R0:W2:Y:S01]  /*3b90*/  @!P0 LDG.E.U8 R127, desc[UR12][R74.64] ;  /* 0x0000000c4a7f8981 */ /* 0x0000a2000c1e1100 */
[----:B------:R-:W-:-:S02]  /*3ba0*/  IADD3.X R77, PT, PT, R38, UR58, RZ, P3, !PT ;  /* 0x0000003a264d7c10 */ /* 0x000fc40009ffe4ff */
[----:B------:R-:W-:Y:S01]  /*3bb0*/  IADD3.X R85, PT, PT, R38, UR60, RZ, P1, !PT ;  /* 0x0000003c26557c10 */ /* 0x000fe20008ffe4ff */
[----:B------:R4:W2:Y:S01]  /*3bc0*/  @!P0 LDG.E.U8 R123, desc[UR12][R8.64] ;  /* 0x0000000c087b8981 */ /* 0x0008a2000c1e1100 */
[C---:B-1----:R-:W-:Y:S02]  /*3bd0*/  IADD3 R72, P2, PT, R64.reuse, UR28, RZ ;  /* 0x0000001c40487c10 */ /* 0x042fe4000ff5e0ff */
[C---:B-----5:R-:W-:Y:S01]  /*3be0*/  IADD3 R70, P3, PT, R64.reuse, UR29, RZ ;  /* 0x0000001d40467c10 */ /* 0x060fe2000ff7e0ff */
[----:B------:R1:W5:Y:S01]  /*3bf0*/  @!P0 LDG.E.U8 R79, desc[UR12][R82.64] ;  /* 0x0000000c524f8981 */ /* 0x000362000c1e1100 */
[----:B0-----:R-:W-:-:S03]  /*3c00*/  IADD3 R74, P1, PT, R64, UR27, RZ ;  /* 0x0000001b404a7c10 */ /* 0x001fc6000ff3e0ff */
[----:B------:R0:W2:Y:S01]  /*3c10*/  @!P0 LDG.E.U8 R30, desc[UR12][R76.64] ;  /* 0x0000000c4c1e8981 */ /* 0x0000a2000c1e1100 */
[----:B------:R-:W-:Y:S02]  /*3c20*/  PRMT R31, RZ, 0x7610, R31 ;  /* 0x00007610ff1f7816 */ /* 0x000fe4000000001f */
[----:B----4-:R-:W-:Y:S01]  /*3c30*/  PRMT R9, RZ, 0x7610, R9 ;  /* 0x00007610ff097816 */ /* 0x010fe20000000009 */
[----:B------:R4:W2:Y:S01]  /*3c40*/  @!P0 LDG.E.U8 R5, desc[UR12][R84.64] ;  /* 0x0000000c54058981 */ /* 0x0008a2000c1e1100 */
[C---:B------:R-:W-:Y:S02]  /*3c50*/  IADD3.X R73, PT, PT, R38.reuse, UR56, RZ, P2, !PT ;  /* 0x0000003826497c10 */ /* 0x040fe400097fe4ff */
[C---:B------:R-:W-:Y:S01]  /*3c60*/  IADD3.X R71, PT, PT, R38.reuse, UR55, RZ, P3, !PT ;  /* 0x0000003726477c10 */ /* 0x040fe20009ffe4ff */
[----:B------:R-:W-:Y:S01]  /*3c70*/  LDS.U8 R130, [R39+UR4] ;  /* 0x0000000427827984 */ /* 0x000fe20008000000 */
[----:B------:R-:W-:Y:S02]  /*3c80*/  IADD3.X R75, PT, PT, R38, UR57, RZ, P1, !PT ;  /* 0x00000039264b7c10 */ /* 0x000fe40008ffe4ff */
[C---:B-1----:R-:W-:Y:S01]  /*3c90*/  IADD3 R82, P2, PT, R64.reuse, UR32, RZ ;  /* 0x0000002040527c10 */ /* 0x042fe2000ff5e0ff */
[----:B------:R1:W2:Y:S01]  /*3ca0*/  @!P0 LDG.E.U8 R125, desc[UR12][R72.64] ;  /* 0x0000000c487d8981 */ /* 0x0002a2000c1e1100 */
[----:B0-----:R-:W-:-:S02]  /*3cb0*/  IADD3 R76, P3, PT, R64, UR33, RZ ;  /* 0x00000021404c7c10 */ /* 0x001fc4000ff7e0ff */
[----:B----4-:R-:W-:Y:S01]  /*3cc0*/  IADD3 R84, P1, PT, R64, UR31, RZ ;  /* 0x0000001f40547c10 */ /* 0x010fe2000ff3e0ff */
[----:B------:R0:W4:Y:S01]  /*3cd0*/  @!P0 LDG.E.U8 R9, desc[UR12][R70.64] ;  /* 0x0000000c46098981 */ /* 0x000122000c1e1100 */
[C---:B------:R-:W-:Y:S02]  /*3ce0*/  IADD3.X R83, PT, PT, R38.reuse, UR52, RZ, P2, !PT ;  /* 0x0000003426537c10 */ /* 0x040fe400097fe4ff */
[C---:B------:R-:W-:Y:S01]  /*3cf0*/  IADD3.X R77, PT, PT, R38.reuse, UR51, RZ, P3, !PT ;  /* 0x00000033264d7c10 */ /* 0x040fe20009ffe4ff */
[----:B------:R0:W2:Y:S01]  /*3d00*/  @!P0 LDG.E.U8 R31, desc[UR12][R74.64] ;  /* 0x0000000c4a1f8981 */ /* 0x0000a2000c1e1100 */
[----:B------:R-:W-:Y:S02]  /*3d10*/  IADD3.X R85, PT, PT, R38, UR53, RZ, P1, !PT ;  /* 0x0000003526557c10 */ /* 0x000fe40008ffe4ff */
[C---:B-1----:R-:W-:Y:S01]  /*3d20*/  IADD3 R72, P2, PT, R64.reuse, UR35, RZ ;  /* 0x0000002340487c10 */ /* 0x042fe2000ff5e0ff */
[----:B------:R1:W2:Y:S01]  /*3d30*/  @!P0 LDG.E.U8 R129, desc[UR12][R82.64] ;  /* 0x0000000c52818981 */ /* 0x0002a2000c1e1100 */
[----:B0-----:R-:W-:-:S03]  /*3d40*/  IADD3 R70, P3, PT, R64, UR36, RZ ;  /* 0x0000002440467c10 */ /* 0x001fc6000ff7e0ff */
[----:B------:R0:W2:Y:S01]  /*3d50*/  @!P0 LDG.E.U8 R131, desc[UR12][R76.64] ;  /* 0x0000000c4c838981 */ /* 0x0000a2000c1e1100 */
[----:B------:R-:W-:Y:S02]  /*3d60*/  IADD3 R74, P1, PT, R64, UR34, RZ ;  /* 0x00000022404a7c10 */ /* 0x000fe4000ff3e0ff */
[----:B------:R-:W-:Y:S01]  /*3d70*/  PRMT R28, RZ, 0x7610, R28 ;  /* 0x00007610ff1c7816 */ /* 0x000fe2000000001c */
[----:B------:R0:W2:Y:S01]  /*3d80*/  @!P0 LDG.E.U8 R133, desc[UR12][R84.64] ;  /* 0x0000000c54858981 */ /* 0x0000a2000c1e1100 */
[C---:B------:R-:W-:Y:S02]  /*3d90*/  IADD3.X R73, PT, PT, R38.reuse, UR49, RZ, P2, !PT ;  /* 0x0000003126497c10 */ /* 0x040fe400097fe4ff */
[C---:B------:R-:W-:Y:S01]  /*3da0*/  IADD3.X R71, PT, PT, R38.reuse, UR48, RZ, P3, !PT ;  /* 0x0000003026477c10 */ /* 0x040fe20009ffe4ff */
[----:B------:R-:W2:Y:S01]  /*3db0*/  LDS.U8 R159, [R39+UR4+0x20] ;  /* 0x00002004279f7984 */ /* 0x000ea20008000000 */
[----:B------:R-:W-:Y:S02]  /*3dc0*/  IADD3.X R75, PT, PT, R38, UR50, RZ, P1, !PT ;  /* 0x00000032264b7c10 */ /* 0x000fe40008ffe4ff */
[C---:B-1----:R-:W-:Y:S01]  /*3dd0*/  IADD3 R82, P2, PT, R64.reuse, UR38, RZ ;  /* 0x0000002640527c10 */ /* 0x042fe2000ff5e0ff */
[----:B------:R1:W2:Y:S01]  /*3de0*/  @!P0 LDG.E.U8 R137, desc[UR12][R72.64] ;  /* 0x0000000c48898981 */ /* 0x0002a2000c1e1100 */
[----:B0-----:R-:W-:-:S02]  /*3df0*/  IADD3 R76, P3, PT, R64, UR40, RZ ;  /* 0x00000028404c7c10 */ /* 0x001fc4000ff7e0ff */
[----:B------:R-:W-:Y:S01]  /*3e00*/  IADD3 R84, P1, PT, R64, UR37, RZ ;  /* 0x0000002540547c10 */ /* 0x000fe2000ff3e0ff */
[----:B------:R0:W2:Y:S01]  /*3e10*/  @!P0 LDG.E.U8 R139, desc[UR12][R70.64] ;  /* 0x0000000c468b8981 */ /* 0x0000a2000c1e1100 */
[----:B------:R-:W-:Y:S02]  /*3e20*/  PRMT R80, RZ, 0x7610, R80 ;  /* 0x00007610ff507816 */ /* 0x000fe40000000050 */
[C---:B------:R-:W-:Y:S01]  /*3e30*/  IADD3.X R83, PT, PT, R38.reuse, UR46, RZ, P2, !PT ;  /* 0x0000002e26537c10 */ /* 0x040fe200097fe4ff */
[----:B------:R0:W2:Y:S01]  /*3e40*/  @!P0 LDG.E.U8 R28, desc[UR12][R74.64] ;  /* 0x0000000c4a1c8981 */ /* 0x0000a2000c1e1100 */
[C---:B------:R-:W-:Y:S02]  /*3e50*/  IADD3.X R77, PT, PT, R38.reuse, UR44, RZ, P3, !PT ;  /* 0x0000002c264d7c10 */ /* 0x040fe40009ffe4ff */
[----:B------:R-:W-:Y:S01]  /*3e60*/  IADD3.X R85, PT, PT, R38, UR47, RZ, P1, !PT ;  /* 0x0000002f26557c10 */ /* 0x000fe20008ffe4ff */
[----:B------:R0:W2:Y:S01]  /*3e70*/  @!P0 LDG.E.U8 R80, desc[UR12][R82.64] ;  /* 0x0000000c52508981 */ /* 0x0000a2000c1e1100 */
[----:B-1----:R-:W-:-:S02]  /*3e80*/  IADD3 R72, P2, PT, R64, R43, RZ ;  /* 0x0000002b40487210 */ /* 0x002fc40007f5e0ff */
[C---:B0-----:R-:W-:Y:S01]  /*3e90*/  IADD3 R70, P3, PT, R64.reuse, R41, RZ ;  /* 0x0000002940467210 */ /* 0x041fe20007f7e0ff */
[----:B------:R0:W2:Y:S01]  /*3ea0*/  @!P0 LDG.E.U8 R141, desc[UR12][R84.64] ;  /* 0x0000000c548d8981 */ /* 0x0000a2000c1e1100 */
[----:B------:R-:W-:Y:S01]  /*3eb0*/  IADD3 R74, P1, PT, R64, UR41, RZ ;  /* 0x00000029404a7c10 */ /* 0x000fe2000ff3e0ff */
[C---:B------:R-:W-:Y:S02]  /*3ec0*/  IMAD.X R73, R38.reuse, 0x1, R47, P2 ;  /* 0x0000000126497824 */ /* 0x040fe400010e062f */
[----:B------:R1:W2:Y:S01]  /*3ed0*/  @!P0 LDG.E.U8 R143, desc[UR12][R76.64] ;  /* 0x0000000c4c8f8981 */ /* 0x0002a2000c1e1100 */
[C---:B------:R-:W-:Y:S01]  /*3ee0*/  IMAD.X R71, R38.reuse, 0x1, R45, P3 ;  /* 0x0000000126477824 */ /* 0x040fe200018e062d */
[----:B------:R-:W-:Y:S02]  /*3ef0*/  IADD3.X R75, PT, PT, R38, UR11, RZ, P1, !PT ;  /* 0x0000000b264b7c10 */ /* 0x000fe40008ffe4ff */
[C---:B------:R-:W-:Y:S01]  /*3f00*/  IADD3 R82, P2, PT, R64.reuse, UR42, RZ ;  /* 0x0000002a40527c10 */ /* 0x040fe2000ff5e0ff */
[----:B------:R1:W2:Y:S01]  /*3f10*/  @!P0 LDG.E.U8 R157, desc[UR12][R72.64] ;  /* 0x0000000c489d8981 */ /* 0x0002a2000c1e1100 */
[----:B0-----:R-:W-:-:S03]  /*3f20*/  IADD3 R84, P1, PT, R64, UR39, RZ ;  /* 0x0000002740547c10 */ /* 0x001fc6000ff3e0ff */
[----:B------:R-:W-:Y:S01]  /*3f30*/  LDS.U8 R120, [R39+UR4+0x40] ;  /* 0x0000400427787984 */ /* 0x000fe20008000000 */
[----:B-1----:R-:W-:Y:S02]  /*3f40*/  IADD3 R76, P3, PT, R64, UR43, RZ ;  /* 0x0000002b404c7c10 */ /* 0x002fe4000ff7e0ff */
[C---:B------:R-:W-:Y:S01]  /*3f50*/  IADD3.X R85, PT, PT, R38.reuse, UR45, RZ, P1, !PT ;  /* 0x0000002d26557c10 */ /* 0x040fe20008ffe4ff */
[----:B------:R0:W2:Y:S01]  /*3f60*/  @!P0 LDG.E.U8 R155, desc[UR12][R74.64] ;  /* 0x0000000c4a9b8981 */ /* 0x0000a2000c1e1100 */
[C---:B------:R-:W-:Y:S02]  /*3f70*/  IADD3.X R83, PT, PT, R38.reuse, UR10, RZ, P2, !PT ;  /* 0x0000000a26537c10 */ /* 0x040fe400097fe4ff */
[----:B------:R-:W-:Y:S01]  /*3f80*/  IADD3.X R77, PT, PT, R38, UR9, RZ, P3, !PT ;  /* 0x00000009264d7c10 */ /* 0x000fe20009ffe4ff */
[----:B------:R1:W3:Y:S01]  /*3f90*/  @!P0 LDG.E.U8 R153, desc[UR12][R70.64] ;  /* 0x0000000c46998981 */ /* 0x0002e2000c1e1100 */
[C---:B------:R-:W-:Y:S02]  /*3fa0*/  IADD3 R72, P3, PT, R64.reuse, UR30, RZ ;  /* 0x0000001e40487c10 */ /* 0x040fe4000ff7e0ff */
[----:B------:R-:W-:Y:S01]  /*3fb0*/  PRMT R4, RZ, 0x7610, R4 ;  /* 0x00007610ff047816 */ /* 0x000fe20000000004 */
[----:B------:R1:W4:Y:S01]  /*3fc0*/  @!P0 LDG.E.U8 R6, desc[UR12][R84.64] ;  /* 0x0000000c54068981 */ /* 0x000322000c1e1100 */
[----:B0-----:R-:W-:-:S03]  /*3fd0*/  IADD3 R74, P1, PT, R64, UR14, RZ ;  /* 0x0000000e404a7c10 */ /* 0x001fc6000ff3e0ff */
[----:B------:R0:W4:Y:S01]  /*3fe0*/  @!P0 LDG.E.U8 R138, desc[UR12][R82.64] ;  /* 0x0000000c528a8981 */ /* 0x000122000c1e1100 */
[----:B-1----:R-:W-:Y:S02]  /*3ff0*/  IADD3 R70, P2, PT, R64, UR22, RZ ;  /* 0x0000001640467c10 */ /* 0x002fe4000ff5e0ff */
[C---:B------:R-:W-:Y:S01]  /*4000*/  IADD3.X R73, PT, PT, R38.reuse, UR54, RZ, P3, !PT ;  /* 0x0000003626497c10 */ /* 0x040fe20009ffe4ff */
[----:B------:R1:W5:Y:S01]  /*4010*/  @!P0 LDG.E.U8 R4, desc[UR12][R76.64] ;  /* 0x0000000c4c048981 */ /* 0x000362000c1e1100 */
[C---:B------:R-:W-:Y:S02]  /*4020*/  IADD3.X R71, PT, PT, R38.reuse, UR62, RZ, P2, !PT ;  /* 0x0000003e26477c10 */ /* 0x040fe400097fe4ff */
[----:B------:R-:W-:Y:S01]  /*4030*/  IADD3.X R75, PT, PT, R38, UR70, RZ, P1, !PT ;  /* 0x00000046264b7c10 */ /* 0x000fe20008ffe4ff */
[----:B------:R-:W5:Y:S04]  /*4040*/  @!P0 LDG.E.U8 R140, desc[UR12][R72.64] ;  /* 0x0000000c488c8981 */ /* 0x000f68000c1e1100 */
[----:B------:R-:W5:Y:S04]  /*4050*/  @!P0 LDG.E.U8 R142, desc[UR12][R70.64] ;  /* 0x0000000c468e8981 */ /* 0x000f68000c1e1100 */
[----:B------:R0:W5:Y:S04]  /*4060*/  @!P0 LDG.E.U8 R144, desc[UR12][R74.64] ;  /* 0x0000000c4a908981 */ /* 0x000168000c1e1100 */
[----:B------:R-:W-:Y:S04]  /*4070*/  LDS.U8 R121, [R39+UR4+0x60] ;  /* 0x0000600427797984 */ /* 0x000fe80008000000 */
[----:B------:R-:W-:Y:S04]  /*4080*/  LDS.U8 R132, [R39+UR4+0x200] ;  /* 0x0002000427847984 */ /* 0x000fe80008000000 */
[----:B------:R-:W0:Y:S04]  /*4090*/  LDS.U8 R161, [R39+UR4+0x220] ;  /* 0x0002200427a17984 */ /* 0x000e280008000000 */
[----:B------:R-:W-:Y:S04]  /*40a0*/  LDS.U8 R118, [R39+UR4+0x240] ;  /* 0x0002400427767984 */ /* 0x000fe80008000000 */
        /* <DEDUP_REMOVED lines=8> */
[----:B0-----:R-:W-:Y:S04]  /*4130*/  LDS.U8 R83, [R39+UR4+0x660] ;  /* 0x0006600427537984 */ /* 0x001fe80008000000 */
[----:B------:R-:W-:Y:S04]  /*4140*/  LDS.U8 R134, [R37+UR4] ;  /* 0x0000000425867984 */ /* 0x000fe80008000000 */
[----:B------:R-:W0:Y:S04]  /*4150*/  LDS.U8 R163, [R37+UR4+0x20] ;  /* 0x0000200425a37984 */ /* 0x000e280008000000 */
[----:B------:R-:W-:Y:S04]  /*4160*/  LDS.U8 R117, [R37+UR4+0x40] ;  /* 0x0000400425757984 */ /* 0x000fe80008000000 */
        /* <DEDUP_REMOVED lines=23> */
[----:B-1----:R-:W-:Y:S04]  /*42e0*/  LDS.U8 R77, [R36+UR4+0x440] ;  /* 0x00044004244d7984 */ /* 0x002fe80008000000 */
[----:B------:R-:W-:Y:S04]  /*42f0*/  LDS.U8 R74, [R36+UR4+0x460] ;  /* 0x00046004244a7984 */ /* 0x000fe80008000000 */
[----:B------:R-:W-:Y:S04]  /*4300*/  LDS.U8 R90, [R36+UR4+0x600] ;  /* 0x00060004245a7984 */ /* 0x000fe80008000000 */
[----:B------:R-:W-:Y:S04]  /*4310*/  LDS.U8 R91, [R36+UR4+0x620] ;  /* 0x00062004245b7984 */ /* 0x000fe80008000000 */
[----:B------:R-:W-:Y:S04]  /*4320*/  LDS.U8 R70, [R36+UR4+0x640] ;  /* 0x0006400424467984 */ /* 0x000fe80008000000 */
[----:B------:R-:W-:Y:S04]  /*4330*/  LDS.U8 R71, [R36+UR4+0x660] ;  /* 0x0006600424477984 */ /* 0x000fe80008000000 */
[----:B------:R-:W-:Y:S04]  /*4340*/  LDS.U8 R126, [R44+UR4] ;  /* 0x000000042c7e7984 */ /* 0x000fe80008000000 */
[----:B------:R-:W1:Y:S04]  /*4350*/  LDS.U8 R149, [R44+UR4+0x20] ;  /* 0x000020042c957984 */ /* 0x000e680008000000 */
        /* <DEDUP_REMOVED lines=13> */
[----:B------:R-:W-:Y:S01]  /*4430*/  LDS.U8 R73, [R44+UR4+0x660] ;  /* 0x000660042c497984 */ /* 0x000fe20008000000 */
[----:B------:R-:W-:Y:S06]  /*4440*/  BAR.SYNC.DEFER_BLOCKING 0x0 ;  /* 0x0000000000007b1d */ /* 0x000fec0000010000 */
[----:B--2---:R-:W-:Y:S04]  /*4450*/  STS.U8 [R46+UR4+0x200], R155 ;  /* 0x0002009b2e007988 */ /* 0x004fe80008000004 */
[----:B---3--:R-:W-:Y:S04]  /*4460*/  STS.U8 [R46+UR4], R153 ;  /* 0x000000992e007988 */ /* 0x008fe80008000004 */
[----:B------:R-:W-:Y:S04]  /*4470*/  STS.U8 [R46+UR4+0x400], R141 ;  /* 0x0004008d2e007988 */ /* 0x000fe80008000004 */
[----:B------:R-:W-:Y:S04]  /*4480*/  STS.U8 [R46+UR4+0x600], R131 ;  /* 0x000600832e007988 */ /* 0x000fe80008000004 */
[----:B----4-:R-:W-:Y:S04]  /*4490*/  STS.U8 [R46+UR4+0x800], R9 ;  /* 0x000800092e007988 */ /* 0x010fe80008000004 */
[----:B-----5:R-:W-:Y:S04]  /*44a0*/  STS.U8 [R46+UR4+0xa00], R79 ;  /* 0x000a004f2e007988 */ /* 0x020fe80008000004 */
[----:B------:R-:W-:Y:S04]  /*44b0*/  STS.U8 [R46+UR4+0xc00], R11 ;  /* 0x000c000b2e007988 */ /* 0x000fe80008000004 */
        /* <DEDUP_REMOVED lines=15> */
[----:B------:R0:W-:Y:S04]  /*45b0*/  STS.U8 [R68+UR4+0xd00], R29 ;  /* 0x000d001d44007988 */ /* 0x0001e80008000004 */
[----:B------:R-:W-:Y:S04]  /*45c0*/  STS.U8 [R68+UR4+0xf00], R135 ;  /* 0x000f008744007988 */ /* 0x000fe80008000004 */
[----:B------:R-:W-:Y:S04]  /*45d0*/  STS.U8 [R69+UR4+0x180], R138 ;  /* 0x0001808a45007988 */ /* 0x000fe80008000004 */
[----:B------:R-:W-:Y:S04]  /*45e0*/  STS.U8 [R69+UR4+0x380], R80 ;  /* 0x0003805045007988 */ /* 0x000fe80008000004 */
[----:B------:R2:W-:Y:S04]  /*45f0*/  STS.U8 [R69+UR4+0x580], R28 ;  /* 0x0005801c45007988 */ /* 0x0005e80008000004 */
[----:B------:R-:W-:Y:S04]  /*4600*/  STS.U8 [R69+UR4+0x780], R140 ;  /* 0x0007808c45007988 */ /* 0x000fe80008000004 */
[----:B------:R3:W-:Y:S04]  /*4610*/  STS.U8 [R69+UR4+0x980], R30 ;  /* 0x0009801e45007988 */ /* 0x0007e80008000004 */
[----:B------:R-:W-:Y:S04]  /*4620*/  STS.U8 [R69+UR4+0xb80], R142 ;  /* 0x000b808e45007988 */ /* 0x000fe80008000004 */
[----:B------:R-:W-:Y:S04]  /*4630*/  STS.U8 [R69+UR4+0xd80], R78 ;  /* 0x000d804e45007988 */ /* 0x000fe80008000004 */
[----:B------:R-:W-:Y:S01]  /*4640*/  STS.U8 [R69+UR4+0xf80], R144 ;  /* 0x000f809045007988 */ /* 0x000fe20008000004 */
[----:B------:R-:W-:Y:S06]  /*4650*/  BAR.SYNC.DEFER_BLOCKING 0x0 ;  /* 0x0000000000007b1d */ /* 0x000fec0000010000 */
[----:B------:R-:W4:Y:S04]  /*4660*/  LDSM.16.M88.4 R8, [R40] ;  /* 0x000000002808783b */ /* 0x000f280000000200 */
[----:B------:R-:W5:Y:S01]  /*4670*/  LDSM.16.M88.4 R4, [R40+0x800] ;  /* 0x000800002804783b */ /* 0x000f620000000200 */
[----:B------:R-:W-:-:S02]  /*4680*/  IMAD R130, R159, 0x100, R130 ;  /* 0x000001009f827824 */ /* 0x000fc400078e0282 */
[----:B------:R-:W-:Y:S02]  /*4690*/  IMAD R132, R161, 0x100, R132 ;  /* 0x00000100a1847824 */ /* 0x000fe400078e0284 */
[----:B0-----:R-:W-:Y:S02]  /*46a0*/  IMAD R29, R163, 0x100, R134 ;  /* 0x00000100a31d7824 */ /* 0x001fe400078e0286 */
[----:B------:R-:W-:Y:S01]  /*46b0*/  IMAD R31, R165, 0x100, R136 ;  /* 0x00000100a51f7824 */ /* 0x000fe200078e0288 */
[----:B--2---:R-:W-:Y:S02]  /*46c0*/  F2FP.F16.E4M3.UNPACK_B R28, R130 ;  /* 0x00000082ff1c723e */ /* 0x004fe400020006ff */
[----:B---3--:R-:W-:Y:S02]  /*46d0*/  F2FP.F16.E4M3.UNPACK_B R30, R132 ;  /* 0x00000084ff1e723e */ /* 0x008fe400020006ff */
[----:B------:R-:W-:Y:S02]  /*46e0*/  F2FP.F16.E4M3.UNPACK_B R29, R29 ;  /* 0x0000001dff1d723e */ /* 0x000fe400020006ff */
[----:B------:R-:W-:Y:S01]  /*46f0*/  F2FP.F16.E4M3.UNPACK_B R31, R31 ;  /* 0x0000001fff1f723e */ /* 0x000fe200020006ff */
[----:B------:R-:W-:-:S02]  /*4700*/  IMAD R122, R145, 0x100, R122 ;  /* 0x00000100917a7824 */ /* 0x000fc400078e027a */
[----:B------:R-:W-:Y:S02]  /*4710*/  IMAD R124, R147, 0x100, R124 ;  /* 0x00000100937c7824 */ /* 0x000fe400078e027c */
[----:B-1----:R-:W-:Y:S02]  /*4720*/  IMAD R126, R149, 0x100, R126 ;  /* 0x00000100957e7824 */ /* 0x002fe400078e027e */
[----:B------:R-:W-:Y:S01]  /*4730*/  IMAD R128, R151, 0x100, R128 ;  /* 0x0000010097807824 */ /* 0x000fe200078e0280 */
[----:B----4-:R-:W-:Y:S02]  /*4740*/  F2FP.F16.E4M3.UNPACK_B R80, R8 ;  /* 0x00000008ff50723e */ /* 0x010fe400020006ff */
[----:B------:R-:W-:Y:S02]  /*4750*/  F2FP.F16.E4M3.UNPACK_B R81, R9 ;  /* 0x00000009ff51723e */ /* 0x000fe400020006ff */
[----:B-----5:R-:W-:Y:S02]  /*4760*/  F2FP.F16.E4M3.UNPACK_B R78, R4 ;  /* 0x00000004ff4e723e */ /* 0x020fe400020006ff */
[----:B------:R-:W-:-:S03]  /*4770*/  F2FP.F16.E4M3.UNPACK_B R79, R5 ;  /* 0x00000005ff4f723e */ /* 0x000fc600020006ff */
[C---:B------:R-:W-:Y:S08]  /*4780*/  HMMA.16816.F32 R16, R28.reuse, R80, R16 ;  /* 0x000000501c10723c */ /* 0x040ff00000001810 */
[----:B------:R-:W-:Y:S01]  /*4790*/  HMMA.16816.F32 R24, R28, R78, R24 ;  /* 0x0000004e1c18723c */ /* 0x000fe20000001818 */
[----:B------:R-:W-:Y:S02]  /*47a0*/  F2FP.F16.E4M3.UNPACK_B R28, R122 ;  /* 0x0000007aff1c723e */ /* 0x000fe400020006ff */
[----:B------:R-:W-:-:S02]  /*47b0*/  F2FP.F16.E4M3.UNPACK_B R30, R124 ;  /* 0x0000007cff1e723e */ /* 0x000fc400020006ff */
[----:B------:R-:W-:Y:S02]  /*47c0*/  F2FP.F16.E4M3.UNPACK_B R29, R126 ;  /* 0x0000007eff1d723e */ /* 0x000fe400020006ff */
[----:B------:R-:W-:Y:S01]  /*47d0*/  F2FP.F16.E4M3.UNPACK_B R31, R128 ;  /* 0x00000080ff1f723e */ /* 0x000fe200020006ff */
[----:B------:R-:W-:Y:S02]  /*47e0*/  IMAD R120, R121, 0x100, R120 ;  /* 0x0000010079787824 */ /* 0x000fe400078e0278 */
[----:B------:R-:W-:Y:S02]  /*47f0*/  IMAD R115, R115, 0x100, R118 ;  /* 0x0000010073737824 */ /* 0x000fe400078e0276 */
[----:B------:R-:W-:Y:S02]  /*4800*/  IMAD R114, R114, 0x100, R117 ;  /* 0x0000010072727824 */ /* 0x000fe400078e0275 */
[----:B------:R-:W-:Y:S01]  /*4810*/  HMMA.16816.F32 R12, R28, R80, R12 ;  /* 0x000000501c0c723c */ /* 0x000fe2000000180c */
[----:B------:R-:W-:Y:S01]  /*4820*/  IMAD R116, R116, 0x100, R119 ;  /* 0x0000010074747824 */ /* 0x000fe200078e0277 */
[----:B------:R-:W-:-:S02]  /*4830*/  F2FP.F16.E4M3.UNPACK_B R8, R8.H1 ;  /* 0x00000008ff08723e */ /* 0x000fc400030006ff */
[----:B------:R-:W-:Y:S02]  /*4840*/  F2FP.F16.E4M3.UNPACK_B R9, R9.H1 ;  /* 0x00000009ff09723e */ /* 0x000fe400030006ff */
[----:B------:R-:W-:Y:S02]  /*4850*/  F2FP.F16.E4M3.UNPACK_B R4, R4.H1 ;  /* 0x00000004ff04723e */ /* 0x000fe400030006ff */
[----:B------:R-:W-:Y:S01]  /*4860*/  HMMA.16816.F32 R20, R28, R78, R20 ;  /* 0x0000004e1c14723c */ /* 0x000fe20000001814 */
[----:B------:R-:W-:Y:S02]  /*4870*/  F2FP.F16.E4M3.UNPACK_B R28, R120 ;  /* 0x00000078ff1c723e */ /* 0x000fe400020006ff */
[----:B------:R-:W-:Y:S02]  /*4880*/  F2FP.F16.E4M3.UNPACK_B R30, R115 ;  /* 0x00000073ff1e723e */ /* 0x000fe400020006ff */
[----:B------:R-:W-:Y:S02]  /*4890*/  F2FP.F16.E4M3.UNPACK_B R29, R114 ;  /* 0x00000072ff1d723e */ /* 0x000fe400020006ff */
[----:B------:R-:W-:-:S02]  /*48a0*/  F2FP.F16.E4M3.UNPACK_B R31, R116 ;  /* 0x00000074ff1f723e */ /* 0x000fc400020006ff */
[----:B------:R-:W-:Y:S01]  /*48b0*/  F2FP.F16.E4M3.UNPACK_B R5, R5.H1 ;  /* 0x00000005ff05723e */ /* 0x000fe200030006ff */
[----:B------:R-:W-:Y:S02]  /*48c0*/  IMAD R112, R113, 0x100, R112 ;  /* 0x0000010071707824 */ /* 0x000fe400078e0270 */
[----:B------:R-:W-:Y:S02]  /*48d0*/  IMAD R106, R107, 0x100, R106 ;  /* 0x000001006b6a7824 */ /* 0x000fe400078e026a */
[----:B------:R-:W-:Y:S02]  /*48e0*/  IMAD R108, R109, 0x100, R108 ;  /* 0x000001006d6c7824 */ /* 0x000fe400078e026c */
[----:B------:R-:W-:Y:S01]  /*48f0*/  IMAD R110, R111, 0x100, R110 ;  /* 0x000001006f6e7824 */ /* 0x000fe200078e026e */
[C---:B------:R-:W-:Y:S08]  /*4900*/  HMMA.16816.F32 R16, R28.reuse, R8, R16 ;  /* 0x000000081c10723c */ /* 0x040ff00000001810 */
[----:B------:R-:W-:Y:S01]  /*4910*/  HMMA.16816.F32 R24, R28, R4, R24 ;  /* 0x000000041c18723c */ /* 0x000fe20000001818 */
[----:B------:R-:W-:-:S02]  /*4920*/  F2FP.F16.E4M3.UNPACK_B R28, R112 ;  /* 0x00000070ff1c723e */ /* 0x000fc400020006ff */
[----:B------:R-:W-:Y:S02]  /*4930*/  F2FP.F16.E4M3.UNPACK_B R30, R106 ;  /* 0x0000006aff1e723e */ /* 0x000fe400020006ff */
[----:B------:R-:W-:Y:S02]  /*4940*/  F2FP.F16.E4M3.UNPACK_B R29, R108 ;  /* 0x0000006cff1d723e */ /* 0x000fe400020006ff */
[----:B------:R-:W-:Y:S01]  /*4950*/  F2FP.F16.E4M3.UNPACK_B R31, R110 ;  /* 0x0000006eff1f723e */ /* 0x000fe200020006ff */
[----:B------:R-:W-:Y:S02]  /*4960*/  IMAD R104, R105, 0x100, R104 ;  /* 0x0000010069687824 */ /* 0x000fe400078e0268 */
[----:B------:R-:W-:Y:S02]  /*4970*/  IMAD R98, R99, 0x100, R98 ;  /* 0x0000010063627824 */ /* 0x000fe400078e0262 */
[----:B------:R-:W-:Y:S02]  /*4980*/  IMAD R100, R101, 0x100, R100 ;  /* 0x0000010065647824 */ /* 0x000fe400078e0264 */
[----:B------:R-:W-:Y:S01]  /*4990*/  HMMA.16816.F32 R12, R28, R8, R12 ;  /* 0x000000081c0c723c */ /* 0x000fe2000000180c */
[----:B------:R-:W-:Y:S01]  /*49a0*/  IMAD R102, R103, 0x100, R102 ;  /* 0x0000010067667824 */ /* 0x000fe200078e0266 */
[----:B------:R-:W-:-:S02]  /*49b0*/  F2FP.F16.E4M3.UNPACK_B R8, R10 ;  /* 0x0000000aff08723e */ /* 0x000fc400020006ff */
[----:B------:R-:W-:-:S04]  /*49c0*/  F2FP.F16.E4M3.UNPACK_B R9, R11 ;  /* 0x0000000bff09723e */ /* 0x000fc800020006ff */
[----:B------:R-:W-:Y:S01]  /*49d0*/  HMMA.16816.F32 R20, R28, R4, R20 ;  /* 0x000000041c14723c */ /* 0x000fe20000001814 */
[----:B------:R-:W-:Y:S02]  /*49e0*/  F2FP.F16.E4M3.UNPACK_B R28, R104 ;  /* 0x00000068ff1c723e */ /* 0x000fe400020006ff */
[----:B------:R-:W-:Y:S02]  /*49f0*/  F2FP.F16.E4M3.UNPACK_B R30, R98 ;  /* 0x00000062ff1e723e */ /* 0x000fe400020006ff */
[----:B------:R-:W-:Y:S02]  /*4a00*/  F2FP.F16.E4M3.UNPACK_B R29, R100 ;  /* 0x00000064ff1d723e */ /* 0x000fe400020006ff */
[----:B------:R-:W-:Y:S02]  /*4a10*/  F2FP.F16.E4M3.UNPACK_B R31, R102 ;  /* 0x00000066ff1f723e */ /* 0x000fe400020006ff */
[----:B------:R-:W-:Y:S02]  /*4a20*/  F2FP.F16.E4M3.UNPACK_B R4, R6 ;  /* 0x00000006ff04723e */ /* 0x000fe400020006ff */
[----:B------:R-:W-:Y:S01]  /*4a30*/  F2FP.F16.E4M3.UNPACK_B R5, R7 ;  /* 0x00000007ff05723e */ /* 0x000fe200020006ff */
[----:B------:R-:W-:-:S02]  /*4a40*/  IMAD R96, R97, 0x100, R96 ;  /* 0x0000010061607824 */ /* 0x000fc400078e0260 */
        /* <DEDUP_REMOVED lines=9> */
[----:B------:R-:W-:Y:S01]  /*4ae0*/  USHF.R.S32.HI UR71, URZ, 0x1f, UR5 ;  /* 0x0000001fff477899 */ /* 0x000fe20008011405 */
[----:B------:R-:W-:Y:S01]  /*4af0*/  IMAD R88, R88, 0x100, R89 ;  /* 0x0000010058587824 */ /* 0x000fe200078e0259 */
[----:B------:R-:W-:Y:S01]  /*4b00*/  UIADD3 UR17, UP0, UPT, UR5, UR17, URZ ;  /* 0x0000001105117290 */ /* 0x000fe2000ff1e0ff */
[----:B------:R-:W-:Y:S02]  /*4b10*/  IMAD R83, R83, 0x100, R84 ;  /* 0x0000010053537824 */ /* 0x000fe400078e0254 */
[----:B------:R-:W-:Y:S01]  /*4b20*/  IMAD R85, R85, 0x100, R86 ;  /* 0x0000010055557824 */ /* 0x000fe200078e0256 */
[----:B------:R-:W-:Y:S01]  /*4b30*/  HMMA.16816.F32 R12, R28, R8, R12 ;  /* 0x000000081c0c723c */ /* 0x000fe2000000180c */
[----:B------:R-:W-:Y:S01]  /*4b40*/  IMAD R9, R82, 0x100, R87 ;  /* 0x0000010052097824 */ /* 0x000fe200078e0257 */
[----:B------:R-:W-:Y:S01]  /*4b50*/  UIADD3.X UR67, UPT, UPT, UR71, UR67, URZ, UP0, !UPT ;  /* 0x0000004347437290 */ /* 0x000fe200087fe4ff */
[----:B------:R-:W-:Y:S01]  /*4b60*/  F2FP.F16.E4M3.UNPACK_B R8, R88 ;  /* 0x00000058ff08723e */ /* 0x000fe200020006ff */
[----:B------:R-:W-:-:S02]  /*4b70*/  UIADD3 UR24, UP0, UPT, UR5, UR24, URZ ;  /* 0x0000001805187290 */ /* 0x000fc4000ff1e0ff */
[----:B------:R-:W-:Y:S02]  /*4b80*/  F2FP.F16.E4M3.UNPACK_B R9, R9 ;  /* 0x00000009ff09723e */ /* 0x000fe400020006ff */
[----:B------:R-:W-:Y:S01]  /*4b90*/  HMMA.16816.F32 R20, R28, R4, R20 ;  /* 0x000000041c14723c */ /* 0x000fe20000001814 */
[----:B------:R-:W-:Y:S02]  /*4ba0*/  F2FP.F16.E4M3.UNPACK_B R28, R10.H1 ;  /* 0x0000000aff1c723e */ /* 0x000fe400030006ff */
[----:B------:R-:W-:Y:S02]  /*4bb0*/  F2FP.F16.E4M3.UNPACK_B R29, R11.H1 ;  /* 0x0000000bff1d723e */ /* 0x000fe400030006ff */
[----:B------:R-:W-:Y:S02]  /*4bc0*/  F2FP.F16.E4M3.UNPACK_B R10, R83 ;  /* 0x00000053ff0a723e */ /* 0x000fe400020006ff */
[----:B------:R-:W-:Y:S02]  /*4bd0*/  F2FP.F16.E4M3.UNPACK_B R11, R85 ;  /* 0x00000055ff0b723e */ /* 0x000fe400020006ff */
[----:B------:R-:W-:-:S02]  /*4be0*/  F2FP.F16.E4M3.UNPACK_B R30, R6.H1 ;  /* 0x00000006ff1e723e */ /* 0x000fc400030006ff */
[----:B------:R-:W-:Y:S01]  /*4bf0*/  F2FP.F16.E4M3.UNPACK_B R31, R7.H1 ;  /* 0x00000007ff1f723e */ /* 0x000fe200030006ff */
[----:B------:R-:W-:Y:S02]  /*4c00*/  UIADD3.X UR60, UPT, UPT, UR71, UR60, URZ, UP0, !UPT ;  /* 0x0000003c473c7290 */ /* 0x000fe400087fe4ff */
[----:B------:R-:W-:Y:S02]  /*4c10*/  UIADD3 UR14, UP3, UPT, UR5, UR14, URZ ;  /* 0x0000000e050e7290 */ /* 0x000fe4000ff7e0ff */
[----:B------:R-:W-:Y:S02]  /*4c20*/  UIADD3 UR15, UP2, UPT, UR5, UR15, URZ ;  /* 0x0000000f050f7290 */ /* 0x000fe4000ff5e0ff */
[----:B------:R-:W-:Y:S01]  /*4c30*/  UIADD3 UR31, UP0, UPT, UR5, UR31, URZ ;  /* 0x0000001f051f7290 */ /* 0x000fe2000ff1e0ff */
[----:B------:R-:W-:Y:S01]  /*4c40*/  IMAD R4, R74, 0x100, R77 ;  /* 0x000001004a047824 */ /* 0x000fe200078e024d */
[----:B------:R-:W-:Y:S01]  /*4c50*/  HMMA.16816.F32 R16, R8, R28, R16 ;  /* 0x0000001c0810723c */ /* 0x000fe20000001810 */
[----:B------:R-:W-:Y:S01]  /*4c60*/  IMAD R6, R71, 0x100, R70 ;  /* 0x0000010047067824 */ /* 0x000fe200078e0246 */
[----:B------:R-:W-:Y:S01]  /*4c70*/  UIADD3.X UR70, UPT, UPT, UR71, UR70, URZ, UP3, !UPT ;  /* 0x0000004647467290 */ /* 0x000fe20009ffe4ff */
[----:B------:R-:W-:Y:S01]  /*4c80*/  IMAD R5, R72, 0x100, R75 ;  /* 0x0000010048057824 */ /* 0x000fe200078e024b */
[----:B------:R-:W-:Y:S01]  /*4c90*/  UIADD3.X UR69, UPT, UPT, UR71, UR69, URZ, UP2, !UPT ;  /* 0x0000004547457290 */ /* 0x000fe200097fe4ff */
[----:B------:R-:W-:Y:S01]  /*4ca0*/  IMAD R7, R73, 0x100, R76 ;  /* 0x0000010049077824 */ /* 0x000fe200078e024c */
[----:B------:R-:W-:-:S02]  /*4cb0*/  UIADD3.X UR53, UPT, UPT, UR71, UR53, URZ, UP0, !UPT ;  /* 0x0000003547357290 */ /* 0x000fc400087fe4ff */
[----:B------:R-:W-:Y:S01]  /*4cc0*/  HMMA.16816.F32 R24, R8, R30, R24 ;  /* 0x0000001e0818723c */ /* 0x000fe20000001818 */
[----:B------:R-:W-:Y:S02]  /*4cd0*/  UIADD3 UR16, UP1, UPT, UR5, UR16, URZ ;  /* 0x0000001005107290 */ /* 0x000fe4000ff3e0ff */
[----:B------:R-:W-:Y:S02]  /*4ce0*/  UIADD3 UR18, UP6, UPT, UR5, UR18, URZ ;  /* 0x0000001205127290 */ /* 0x000fe4000ffde0ff */
[----:B------:R-:W-:Y:S02]  /*4cf0*/  UIADD3 UR19, UP5, UPT, UR5, UR19, URZ ;  /* 0x0000001305137290 */ /* 0x000fe4000ffbe0ff */
[----:B------:R-:W-:Y:S02]  /*4d00*/  UIADD3 UR20, UP4, UPT, UR5, UR20, URZ ;  /* 0x0000001405147290 */ /* 0x000fe4000ff9e0ff */
[----:B------:R-:W-:Y:S02]  /*4d10*/  UIADD3 UR21, UP3, UPT, UR5, UR21, URZ ;  /* 0x0000001505157290 */ /* 0x000fe4000ff7e0ff */
[----:B------:R-:W-:-:S02]  /*4d20*/  UIADD3 UR22, UP2, UPT, UR5, UR22, URZ ;  /* 0x0000001605167290 */ /* 0x000fc4000ff5e0ff */
[----:B------:R-:W-:Y:S02]  /*4d30*/  UIADD3 UR38, UP0, UPT, UR5, UR38, URZ ;  /* 0x0000002605267290 */ /* 0x000fe4000ff1e0ff */
[----:B------:R-:W-:Y:S01]  /*4d40*/  UIADD3 UR6, UPT, UPT, UR6, -0x1, URZ ;  /* 0xffffffff06067890 */ /* 0x000fe2000fffe0ff */
[----:B------:R-:W-:Y:S01]  /*4d50*/  F2FP.F16.E4M3.UNPACK_B R4, R4 ;  /* 0x00000004ff04723e */ /* 0x000fe200020006ff */
[----:B------:R-:W-:Y:S01]  /*4d60*/  UIADD3.X UR68, UPT, UPT, UR71, UR68, URZ, UP1, !UPT ;  /* 0x0000004447447290 */ /* 0x000fe20008ffe4ff */
[----:B------:R-:W-:Y:S01]  /*4d70*/  F2FP.F16.E4M3.UNPACK_B R6, R6 ;  /* 0x00000006ff06723e */ /* 0x000fe200020006ff */
[----:B------:R-:W-:Y:S01]  /*4d80*/  UIADD3.X UR66, UPT, UPT, UR71, UR66, URZ, UP6, !UPT ;  /* 0x0000004247427290 */ /* 0x000fe2000b7fe4ff */
[----:B------:R-:W-:Y:S01]  /*4d90*/  F2FP.F16.E4M3.UNPACK_B R5, R5 ;  /* 0x00000005ff05723e */ /* 0x000fe200020006ff */
[----:B------:R-:W-:Y:S01]  /*4da0*/  UIADD3.X UR65, UPT, UPT, UR71, UR65, URZ, UP5, !UPT ;  /* 0x0000004147417290 */ /* 0x000fe2000affe4ff */
[----:B------:R-:W-:Y:S01]  /*4db0*/  F2FP.F16.E4M3.UNPACK_B R7, R7 ;  /* 0x00000007ff07723e */ /* 0x000fe200020006ff */
[----:B------:R-:W-:-:S02]  /*4dc0*/  UIADD3.X UR64, UPT, UPT, UR71, UR64, URZ, UP4, !UPT ;  /* 0x0000004047407290 */ /* 0x000fc4000a7fe4ff */
[----:B------:R-:W-:Y:S02]  /*4dd0*/  UIADD3.X UR63, UPT, UPT, UR71, UR63, URZ, UP3, !UPT ;  /* 0x0000003f473f7290 */ /* 0x000fe40009ffe4ff */
[----:B------:R-:W-:Y:S02]  /*4de0*/  UIADD3.X UR62, UPT, UPT, UR71, UR62, URZ, UP2, !UPT ;  /* 0x0000003e473e7290 */ /* 0x000fe400097fe4ff */
[----:B------:R-:W-:Y:S02]  /*4df0*/  UIADD3.X UR46, UPT, UPT, UR71, UR46, URZ, UP0, !UPT ;  /* 0x0000002e472e7290 */ /* 0x000fe400087fe4ff */
[----:B------:R-:W-:Y:S02]  /*4e00*/  UIADD3 UR23, UP1, UPT, UR5, UR23, URZ ;  /* 0x0000001705177290 */ /* 0x000fe4000ff3e0ff */
[----:B------:R-:W-:Y:S02]  /*4e10*/  UIADD3 UR25, UP6, UPT, UR5, UR25, URZ ;  /* 0x0000001905197290 */ /* 0x000fe4000ffde0ff */
[----:B------:R-:W-:-:S02]  /*4e20*/  UIADD3 UR26, UP5, UPT, UR5, UR26, URZ ;  /* 0x0000001a051a7290 */ /* 0x000fc4000ffbe0ff */
[----:B------:R-:W-:Y:S02]  /*4e30*/  UIADD3 UR27, UP4, UPT, UR5, UR27, URZ ;  /* 0x0000001b051b7290 */ /* 0x000fe4000ff9e0ff */
[----:B------:R-:W-:Y:S02]  /*4e40*/  UIADD3 UR28, UP3, UPT, UR5, UR28, URZ ;  /* 0x0000001c051c7290 */ /* 0x000fe4000ff7e0ff */
[----:B------:R-:W-:Y:S02]  /*4e50*/  UIADD3 UR29, UP2, UPT, UR5, UR29, URZ ;  /* 0x0000001d051d7290 */ /* 0x000fe4000ff5e0ff */
[----:B------:R-:W-:Y:S01]  /*4e60*/  UISETP.NE.U32.AND UP0, UPT, UR6, URZ, UPT ;  /* 0x000000ff0600728c */ /* 0x000fe2000bf05070 */
[----:B------:R-:W-:Y:S01]  /*4e70*/  HMMA.16816.F32 R12, R4, R28, R12 ;  /* 0x0000001c040c723c */ /* 0x000fe2000000180c */
[----:B------:R-:W-:Y:S02]  /*4e80*/  UIADD3.X UR61, UPT, UPT, UR71, UR61, URZ, UP1, !UPT ;  /* 0x0000003d473d7290 */ /* 0x000fe40008ffe4ff */
[----:B------:R-:W-:-:S02]  /*4e90*/  UIADD3.X UR59, UPT, UPT, UR71, UR59, URZ, UP6, !UPT ;  /* 0x0000003b473b7290 */ /* 0x000fc4000b7fe4ff */
[----:B------:R-:W-:Y:S02]  /*4ea0*/  UIADD3.X UR58, UPT, UPT, UR71, UR58, URZ, UP5, !UPT ;  /* 0x0000003a473a7290 */ /* 0x000fe4000affe4ff */
[----:B------:R-:W-:Y:S01]  /*4eb0*/  UIADD3.X UR57, UPT, UPT, UR71, UR57, URZ, UP4, !UPT ;  /* 0x0000003947397290 */ /* 0x000fe2000a7fe4ff */
[----:B------:R-:W-:Y:S01]  /*4ec0*/  HMMA.16816.F32 R20, R4, R30, R20 ;  /* 0x0000001e0414723c */ /* 0x000fe20000001814 */
[----:B------:R-:W-:Y:S02]  /*4ed0*/  UIADD3.X UR56, UPT, UPT, UR71, UR56, URZ, UP3, !UPT ;  /* 0x0000003847387290 */ /* 0x000fe40009ffe4ff */
[----:B------:R-:W-:Y:S01]  /*4ee0*/  UIADD3.X UR55, UPT, UPT, UR71, UR55, URZ, UP2, !UPT ;  /* 0x0000003747377290 */ /* 0x000fe200097fe4ff */
[----:B------:R-:W-:Y:S01]  /*4ef0*/  IMAD.U32 R5, RZ, RZ, UR8 ;  /* 0x00000008ff057e24 */ /* 0x000fe2000f8e00ff */
[----:B------:R-:W-:Y:S02]  /*4f00*/  UIADD3 UR30, UP1, UPT, UR5, UR30, URZ ;  /* 0x0000001e051e7290 */ /* 0x000fe4000ff3e0ff */
[----:B------:R-:W-:-:S02]  /*4f10*/  UIADD3 UR32, UP6, UPT, UR5, UR32, URZ ;  /* 0x0000002005207290 */ /* 0x000fc4000ffde0ff */
[----:B------:R-:W-:Y:S02]  /*4f20*/  UIADD3 UR33, UP5, UPT, UR5, UR33, URZ ;  /* 0x0000002105217290 */ /* 0x000fe4000ffbe0ff */
[----:B------:R-:W-:Y:S02]  /*4f30*/  UIADD3 UR34, UP4, UPT, UR5, UR34, URZ ;  /* 0x0000002205227290 */ /* 0x000fe4000ff9e0ff */
[----:B------:R-:W-:Y:S02]  /*4f40*/  UIADD3 UR35, UP3, UPT, UR5, UR35, URZ ;  /* 0x0000002305237290 */ /* 0x000fe4000ff7e0ff */
[----:B------:R-:W-:Y:S01]  /*4f50*/  UIADD3 UR36, UP2, UPT, UR5, UR36, URZ ;  /* 0x0000002405247290 */ /* 0x000fe2000ff5e0ff */
[----:B------:R-:W-:Y:S02]  /*4f60*/  IADD3 R35, P2, PT, R35, UR8, RZ ;  /* 0x0000000823237c10 */ /* 0x000fe4000ff5e0ff */
[----:B------:R-:W-:Y:S02]  /*4f70*/  IADD3 R43, P0, PT, R43, UR5, RZ ;  /* 0x000000052b2b7c10 */ /* 0x000fe4000ff1e0ff */
[----:B------:R-:W-:Y:S01]  /*4f80*/  IADD3 R41, P1, PT, R41, UR5, RZ ;  /* 0x0000000529297c10 */ /* 0x000fe2000ff3e0ff */
[----:B------:R-:W-:-:S02]  /*4f90*/  UIADD3.X UR54, UPT, UPT, UR71, UR54, URZ, UP1, !UPT ;  /* 0x0000003647367290 */ /* 0x000fc40008ffe4ff */
[----:B------:R-:W-:Y:S02]  /*4fa0*/  UIADD3.X UR52, UPT, UPT, UR71, UR52, URZ, UP6, !UPT ;  /* 0x0000003447347290 */ /* 0x000fe4000b7fe4ff */
[----:B------:R-:W-:Y:S02]  /*4fb0*/  UIADD3.X UR51, UPT, UPT, UR71, UR51, URZ, UP5, !UPT ;  /* 0x0000003347337290 */ /* 0x000fe4000affe4ff */
[----:B------:R-:W-:Y:S02]  /*4fc0*/  UIADD3.X UR50, UPT, UPT, UR71, UR50, URZ, UP4, !UPT ;  /* 0x0000003247327290 */ /* 0x000fe4000a7fe4ff */
[----:B------:R-:W-:Y:S02]  /*4fd0*/  UIADD3.X UR49, UPT, UPT, UR71, UR49, URZ, UP3, !UPT ;  /* 0x0000003147317290 */ /* 0x000fe40009ffe4ff */
[----:B------:R-:W-:Y:S01]  /*4fe0*/  UIADD3.X UR48, UPT, UPT, UR71, UR48, URZ, UP2, !UPT ;  /* 0x0000003047307290 */ /* 0x000fe200097fe4ff */
[----:B------:R-:W-:Y:S01]  /*4ff0*/  LEA.HI.X.SX32 R42, R5, R42, 0x1, P2 ;  /* 0x0000002a052a7211 */ /* 0x000fe200010f0eff */
[----:B------:R-:W-:Y:S01]  /*5000*/  UIADD3 UR37, UP1, UPT, UR5, UR37, URZ ;  /* 0x0000002505257290 */ /* 0x000fe2000ff3e0ff */
[----:B------:R-:W-:Y:S01]  /*5010*/  IADD3.X R47, PT, PT, R47, UR71, RZ, P0, !PT ;  /* 0x000000472f2f7c10 */ /* 0x000fe200087fe4ff */
[----:B------:R-:W-:Y:S01]  /*5020*/  UIADD3 UR39, UP6, UPT, UR5, UR39, URZ ;  /* 0x0000002705277290 */ /* 0x000fe2000ffde0ff */
[----:B------:R-:W-:Y:S01]  /*5030*/  IADD3.X R45, PT, PT, R45, UR71, RZ, P1, !PT ;  /* 0x000000472d2d7c10 */ /* 0x000fe20008ffe4ff */
[----:B------:R-:W-:-:S02]  /*5040*/  UIADD3 UR40, UP5, UPT, UR5, UR40, URZ ;  /* 0x0000002805287290 */ /* 0x000fc4000ffbe0ff */
[----:B------:R-:W-:Y:S02]  /*5050*/  UIADD3 UR41, UP4, UPT, UR5, UR41, URZ ;  /* 0x0000002905297290 */ /* 0x000fe4000ff9e0ff */
[----:B------:R-:W-:Y:S02]  /*5060*/  UIADD3 UR42, UP3, UPT, UR5, UR42, URZ ;  /* 0x0000002a052a7290 */ /* 0x000fe4000ff7e0ff */
[----:B------:R-:W-:Y:S02]  /*5070*/  UIADD3 UR43, UP2, UPT, UR5, UR43, URZ ;  /* 0x0000002b052b7290 */ /* 0x000fe4000ff5e0ff */
[----:B------:R-:W-:Y:S02]  /*5080*/  UIADD3 UR7, UPT, UPT, UR7, -0x40, URZ ;  /* 0xffffffc007077890 */ /* 0x000fe4000fffe0ff */
[----:B------:R-:W-:Y:S02]  /*5090*/  UIADD3.X UR47, UPT, UPT, UR71, UR47, URZ, UP1, !UPT ;  /* 0x0000002f472f7290 */ /* 0x000fe40008ffe4ff */
[----:B------:R-:W-:-:S02]  /*50a0*/  UIADD3.X UR45, UPT, UPT, UR71, UR45, URZ, UP6, !UPT ;  /* 0x0000002d472d7290 */ /* 0x000fc4000b7fe4ff */
[----:B------:R-:W-:Y:S02]  /*50b0*/  UIADD3.X UR44, UPT, UPT, UR71, UR44, URZ, UP5, !UPT ;  /* 0x0000002c472c7290 */ /* 0x000fe4000affe4ff */
[----:B------:R-:W-:Y:S02]  /*50c0*/  UIADD3.X UR11, UPT, UPT, UR71, UR11, URZ, UP4, !UPT ;  /* 0x0000000b470b7290 */ /* 0x000fe4000a7fe4ff */
[----:B------:R-:W-:Y:S02]  /*50d0*/  UIADD3.X UR10, UPT, UPT, UR71, UR10, URZ, UP3, !UPT ;  /* 0x0000000a470a7290 */ /* 0x000fe40009ffe4ff */
[----:B------:R-:W-:Y:S01]  /*50e0*/  UIADD3.X UR9, UPT, UPT, UR71, UR9, URZ, UP2, !UPT ;  /* 0x0000000947097290 */ /* 0x000fe200097fe4ff */
[----:B------:R-:W-:Y:S11]  /*50f0*/  BRA.U UP0, `(.L_x_2) ;  /* 0xffffffe100047547 */ /* 0x000ff6000b83ffff */
.L_x_1:
[----:B------:R-:W-:Y:S01]  /*5100*/  F2FP.SATFINITE.E4M3.F32.PACK_AB_MERGE_C R16, R17, R16, RZ ;  /* 0x000000101110723e */ /* 0x000fe200048070ff */
[----:B------:R-:W-:Y:S01]  /*5110*/  BAR.SYNC.DEFER_BLOCKING 0x0 ;  /* 0x0000000000007b1d */ /* 0x000fe20000010000 */
[----:B------:R-:W-:Y:S01]  /*5120*/  F2FP.SATFINITE.E4M3.F32.PACK_AB_MERGE_C R25, R25, R24, RZ ;  /* 0x000000181919723e */ /* 0x000fe200048070ff */
[----:B------:R-:W-:Y:S01]  /*5130*/  IMAD.SHL.U32 R9, R0, 0x4, RZ ;  /* 0x0000000400097824 */ /* 0x000fe200078e00ff */
[----:B------:R-:W-:Y:S02]  /*5140*/  LOP3.LUT R4, R16, 0xffff, RZ, 0xc0, !PT ;  /* 0x0000ffff10047812 */ /* 0x000fe400078ec0ff */
[----:B------:R-:W-:Y:S01]  /*5150*/  LOP3.LUT R5, R25, 0xffff, RZ, 0xc0, !PT ;  /* 0x0000ffff19057812 */ /* 0x000fe200078ec0ff */
[----:B------:R-:W0:Y:S01]  /*5160*/  LDCU UR5, c[0x0][0x3b4] ;  /* 0x00007680ff0577ac */ /* 0x000e220008000800 */
[----:B------:R-:W-:Y:S02]  /*5170*/  SHF.R.U32.HI R4, RZ, 0x8, R4 ;  /* 0x00000008ff047819 */ /* 0x000fe40000011604 */
[----:B------:R-:W-:Y:S01]  /*5180*/  SHF.R.U32.HI R5, RZ, 0x8, R5 ;  /* 0x00000008ff057819 */ /* 0x000fe20000011605 */
[----:B------:R-:W1:Y:S01]  /*5190*/  LDCU.128 UR8, c[0x0][0x390] ;  /* 0x00007200ff0877ac */ /* 0x000e620008000c00 */
[----:B------:R-:W-:-:S02]  /*51a0*/  F2FP.SATFINITE.E4M3.F32.PACK_AB_MERGE_C R12, R13, R12, RZ ;  /* 0x0000000c0d0c723e */ /* 0x000fc400048070ff */
[----:B------:R-:W-:Y:S01]  /*51b0*/  PRMT R13, R5, 0x7604, R4 ;  /* 0x00007604050d7816 */ /* 0x000fe20000000004 */
[----:B------:R-:W-:Y:S01]  /*51c0*/  IMAD.SHL.U32 R4, R0, 0x20, RZ ;  /* 0x0000002000047824 */ /* 0x000fe200078e00ff */
[--C-:B------:R-:W-:Y:S01]  /*51d0*/  SHF.R.S32.HI R8, RZ, 0x3, R0.reuse ;  /* 0x00000003ff087819 */ /* 0x100fe20000011400 */
[----:B------:R-:W2:Y:S01]  /*51e0*/  LDCU UR6, c[0x0][0x3b8] ;  /* 0x00007700ff0677ac */ /* 0x000ea20008000800 */
[----:B------:R-:W-:Y:S02]  /*51f0*/  F2FP.SATFINITE.E4M3.F32.PACK_AB_MERGE_C R18, R19, R18, RZ ;  /* 0x000000121312723e */ /* 0x000fe400048070ff */
[----:B------:R-:W-:Y:S02]  /*5200*/  LOP3.LUT R5, R4, 0x400, RZ, 0xc0, !PT ;  /* 0x0000040004057812 */ /* 0x000fe400078ec0ff */
[----:B------:R-:W-:Y:S02]  /*5210*/  F2FP.SATFINITE.E4M3.F32.PACK_AB_MERGE_C R27, R27, R26, RZ ;  /* 0x0000001a1b1b723e */ /* 0x000fe400048070ff */
[----:B------:R-:W-:Y:S01]  /*5220*/  SHF.R.S32.HI R7, RZ, 0x4, R0 ;  /* 0x00000004ff077819 */ /* 0x000fe20000011400 */
[----:B------:R-:W-:Y:S01]  /*5230*/  IMAD R5, R0, 0x8000, R5 ;  /* 0x0000800000057824 */ /* 0x000fe200078e0205 */
[----:B------:R-:W-:-:S02]  /*5240*/  F2FP.SATFINITE.E4M3.F32.PACK_AB_MERGE_C R14, R15, R14, RZ ;  /* 0x0000000e0f0e723e */ /* 0x000fc400048070ff */
[----:B------:R-:W-:Y:S02]  /*5250*/  LOP3.LUT R6, R0, 0x40, RZ, 0xc0, !PT ;  /* 0x0000004000067812 */ /* 0x000fe400078ec0ff */
[----:B------:R-:W-:Y:S02]  /*5260*/  SGXT R8, R8, 0x1 ;  /* 0x000000010808781a */ /* 0x000fe40000000200 */
[----:B------:R-:W-:Y:S01]  /*5270*/  PRMT R15, R27, 0x7604, R18 ;  /* 0x000076041b0f7816 */ /* 0x000fe20000000012 */
[----:B------:R-:W-:Y:S01]  /*5280*/  IMAD.SHL.U32 R6, R6, 0x4, RZ ;  /* 0x0000000406067824 */ /* 0x000fe200078e00ff */
[----:B------:R-:W-:Y:S02]  /*5290*/  SGXT R7, R7, 0x1 ;  /* 0x000000010707781a */ /* 0x000fe40000000200 */
[----:B------:R-:W-:Y:S02]  /*52a0*/  LOP3.LUT R4, R18, 0xffff, RZ, 0xc0, !PT ;  /* 0x0000ffff12047812 */ /* 0x000fe400078ec0ff */
[----:B------:R-:W-:-:S02]  /*52b0*/  LOP3.LUT R27, R27, 0xffff, RZ, 0xc0, !PT ;  /* 0x0000ffff1b1b7812 */ /* 0x000fc400078ec0ff */
[----:B------:R-:W-:Y:S02]  /*52c0*/  LOP3.LUT R10, R5, 0xffff, RZ, 0xc0, !PT ;  /* 0x0000ffff050a7812 */ /* 0x000fe400078ec0ff */
[----:B------:R-:W-:Y:S02]  /*52d0*/  LOP3.LUT R11, R8, 0x240, RZ, 0xc0, !PT ;  /* 0x00000240080b7812 */ /* 0x000fe400078ec0ff */
[----:B------:R-:W-:Y:S02]  /*52e0*/  LOP3.LUT R8, R7, 0x404, RZ, 0xc0, !PT ;  /* 0x0000040407087812 */ /* 0x000fe400078ec0ff */
[----:B------:R-:W-:Y:S02]  /*52f0*/  SHF.R.U32.HI R4, RZ, 0x8, R4 ;  /* 0x00000008ff047819 */ /* 0x000fe40000011604 */
[----:B------:R-:W-:Y:S02]  /*5300*/  SHF.R.U32.HI R5, RZ, 0x8, R27 ;  /* 0x00000008ff057819 */ /* 0x000fe4000001161b */
[----:B------:R-:W-:-:S02]  /*5310*/  SHF.R.U32.HI R7, RZ, 0x9, R10 ;  /* 0x00000009ff077819 */ /* 0x000fc4000001160a */
[----:B------:R-:W-:Y:S02]  /*5320*/  F2FP.SATFINITE.E4M3.F32.PACK_AB_MERGE_C R21, R21, R20, RZ ;  /* 0x000000141515723e */ /* 0x000fe400048070ff */
[----:B------:R-:W-:Y:S02]  /*5330*/  F2FP.SATFINITE.E4M3.F32.PACK_AB_MERGE_C R23, R23, R22, RZ ;  /* 0x000000161717723e */ /* 0x000fe400048070ff */
[----:B------:R-:W-:Y:S02]  /*5340*/  LOP3.LUT R9, R8, 0x80, R9, 0xf8, !PT ;  /* 0x0000008008097812 */ /* 0x000fe400078ef809 */
[----:B------:R-:W-:Y:S02]  /*5350*/  PRMT R17, R5, 0x7604, R4 ;  /* 0x0000760405117816 */ /* 0x000fe40000000004 */
[----:B------:R-:W-:Y:S02]  /*5360*/  LOP3.LUT R11, R11, 0x38, R34, 0xf8, !PT ;  /* 0x000000380b0b7812 */ /* 0x000fe400078ef822 */
[----:B------:R-:W-:-:S02]  /*5370*/  LOP3.LUT R8, R6, 0xffff, R7, 0xf8, !PT ;  /* 0x0000ffff06087812 */ /* 0x000fc400078ef807 */
[----:B------:R-:W-:Y:S02]  /*5380*/  LOP3.LUT R4, R12, 0xffff, RZ, 0xc0, !PT ;  /* 0x0000ffff0c047812 */ /* 0x000fe400078ec0ff */
[----:B------:R-:W-:Y:S02]  /*5390*/  LOP3.LUT R7, R21, 0xffff, RZ, 0xc0, !PT ;  /* 0x0000ffff15077812 */ /* 0x000fe400078ec0ff */
[----:B------:R-:W-:Y:S02]  /*53a0*/  LOP3.LUT R5, R14, 0xffff, RZ, 0xc0, !PT ;  /* 0x0000ffff0e057812 */ /* 0x000fe400078ec0ff */
[----:B------:R-:W-:Y:S02]  /*53b0*/  LOP3.LUT R6, R23, 0xffff, RZ, 0xc0, !PT ;  /* 0x0000ffff17067812 */ /* 0x000fe400078ec0ff */
[----:B------:R-:W-:Y:S02]  /*53c0*/  LOP3.LUT R0, R11, 0x40, R0, 0x78, !PT ;  /* 0x000000400b007812 */ /* 0x000fe400078e7800 */
[----:B------:R-:W-:-:S02]  /*53d0*/  SHF.R.U32.HI R4, RZ, 0x8, R4 ;  /* 0x00000008ff047819 */ /* 0x000fc40000011604 */
[----:B------:R-:W-:Y:S02]  /*53e0*/  SHF.R.U32.HI R7, RZ, 0x8, R7 ;  /* 0x00000008ff077819 */ /* 0x000fe40000011607 */
[----:B------:R-:W-:Y:S02]  /*53f0*/  LOP3.LUT R8, R8, 0x3c, R33, 0xf8, !PT ;  /* 0x0000003c08087812 */ /* 0x000fe400078ef821 */
[----:B------:R-:W-:Y:S02]  /*5400*/  SHF.R.U32.HI R5, RZ, 0x8, R5 ;  /* 0x00000008ff057819 */ /* 0x000fe40000011605 */
[----:B------:R-:W-:Y:S01]  /*5410*/  SHF.R.U32.HI R6, RZ, 0x8, R6 ;  /* 0x00000008ff067819 */ /* 0x000fe20000011606 */
[----:B------:R3:W-:Y:S01]  /*5420*/  STS.U16 [R8+UR4+0x80], R13 ;  /* 0x0000800d08007988 */ /* 0x0007e20008000404 */
[----:B------:R-:W-:Y:S02]  /*5430*/  PRMT R25, R25, 0x7604, R16 ;  /* 0x0000760419197816 */ /* 0x000fe40000000010 */
[----:B------:R-:W-:-:S02]  /*5440*/  LOP3.LUT R19, R9, R0, RZ, 0xfc, !PT ;  /* 0x0000000009137212 */ /* 0x000fc400078efcff */
[----:B------:R-:W-:Y:S01]  /*5450*/  PRMT R7, R7, 0x7604, R4 ;  /* 0x0000760407077816 */ /* 0x000fe20000000004 */
[----:B------:R-:W-:Y:S01]  /*5460*/  STS.U16 [R8+UR4], R25 ;  /* 0x0000001908007988 */ /* 0x000fe20008000404 */
[----:B------:R-:W-:Y:S02]  /*5470*/  LOP3.LUT R0, R8, 0x40, RZ, 0x3c, !PT ;  /* 0x0000004008007812 */ /* 0x000fe400078e3cff */
[----:B------:R-:W-:Y:S02]  /*5480*/  PRMT R27, R21, 0x7604, R12 ;  /* 0x00007604151b7816 */ /* 0x000fe4000000000c */
[----:B------:R-:W-:Y:S01]  /*5490*/  PRMT R6, R6, 0x7604, R5 ;  /* 0x0000760406067816 */ /* 0x000fe20000000005 */
[----:B------:R-:W-:Y:S01]  /*54a0*/  STS.U16 [R0+UR4+0x200], R15 ;  /* 0x0002000f00007988 */ /* 0x000fe20008000404 */
[C---:B------:R-:W-:Y:S02]  /*54b0*/  LOP3.LUT R4, R8.reuse, 0x4, RZ, 0x3c, !PT ;  /* 0x0000000408047812 */ /* 0x040fe400078e3cff */
[----:B------:R-:W-:Y:S01]  /*54c0*/  PRMT R14, R23, 0x7604, R14 ;  /* 0x00007604170e7816 */ /* 0x000fe2000000000e */
[----:B------:R4:W-:Y:S01]  /*54d0*/  STS.U16 [R0+UR4+0x280], R17 ;  /* 0x0002801100007988 */ /* 0x0009e20008000404 */
[----:B------:R-:W-:-:S02]  /*54e0*/  LOP3.LUT R5, R8, 0x44, RZ, 0x3c, !PT ;  /* 0x0000004408057812 */ /* 0x000fc400078e3cff */
[----:B------:R-:W-:Y:S01]  /*54f0*/  LOP3.LUT R20, R19, 0x4, RZ, 0x3c, !PT ;  /* 0x0000000413147812 */ /* 0x000fe200078e3cff */
[----:B------:R-:W-:Y:S01]  /*5500*/  STS.U16 [R4+UR4+0x400], R27 ;  /* 0x0004001b04007988 */ /* 0x000fe20008000404 */
[----:B-1----:R-:W-:Y:S02]  /*5510*/  ISETP.GE.AND P0, PT, R2, UR10, PT ;  /* 0x0000000a02007c0c */ /* 0x002fe4000bf06270 */
[C-C-:B---3--:R-:W-:Y:S01]  /*5520*/  LOP3.LUT R13, R32.reuse, 0x38, R3.reuse, 0xfe, !PT ;  /* 0x00000038200d7812 */ /* 0x148fe200078efe03 */
[----:B------:R1:W-:Y:S01]  /*5530*/  STS.U16 [R4+UR4+0x480], R7 ;  /* 0x0004800704007988 */ /* 0x0003e20008000404 */
[C-C-:B------:R-:W-:Y:S02]  /*5540*/  LOP3.LUT R11, R32.reuse, 0x34, R3.reuse, 0xfe, !PT ;  /* 0x00000034200b7812 */ /* 0x140fe400078efe03 */
[C-C-:B----4-:R-:W-:Y:S01]  /*5550*/  LOP3.LUT R0, R32.reuse, 0x3c, R3.reuse, 0xfe, !PT ;  /* 0x0000003c20007812 */ /* 0x150fe200078efe03 */
[----:B------:R3:W-:Y:S01]  /*5560*/  STS.U16 [R5+UR4+0x600], R14 ;  /* 0x0006000e05007988 */ /* 0x0007e20008000404 */
[----:B------:R-:W-:-:S02]  /*5570*/  LOP3.LUT R10, R32, 0x30, R3, 0xfe, !PT ;  /* 0x00000030200a7812 */ /* 0x000fc400078efe03 */
[C-C-:B------:R-:W-:Y:S01]  /*5580*/  LOP3.LUT R12, R32.reuse, 0x2c, R3.reuse, 0xfe, !PT ;  /* 0x0000002c200c7812 */ /* 0x140fe200078efe03 */
[----:B------:R0:W-:Y:S01]  /*5590*/  STS.U16 [R5+UR4+0x680], R6 ;  /* 0x0006800605007988 */ /* 0x0001e20008000404 */
[C-C-:B------:R-:W-:Y:S02]  /*55a0*/  LOP3.LUT R15, R32.reuse, 0x24, R3.reuse, 0xfe, !PT ;  /* 0x00000024200f7812 */ /* 0x140fe400078efe03 */
[C---:B-1----:R-:W-:Y:S01]  /*55b0*/  LOP3.LUT R4, R32.reuse, R3, RZ, 0xfc, !PT ;  /* 0x0000000320047212 */ /* 0x042fe200078efcff */
[----:B------:R-:W-:Y:S01]  /*55c0*/  BAR.SYNC.DEFER_BLOCKING 0x0 ;  /* 0x0000000000007b1d */ /* 0x000fe20000010000 */
[--C-:B------:R-:W-:Y:S02]  /*55d0*/  LOP3.LUT R16, R32, 0x20, R3.reuse, 0xfe, !PT ;  /* 0x0000002020107812 */ /* 0x100fe400078efe03 */
[----:B------:R-:W-:Y:S02]  /*55e0*/  ISETP.LT.AND P1, PT, R4, UR11, !P0 ;  /* 0x0000000b04007c0c */ /* 0x000fe4000c721270 */
[--C-:B---3--:R-:W-:Y:S01]  /*55f0*/  LOP3.LUT R14, R32, 0x28, R3.reuse, 0xfe, !PT ;  /* 0x00000028200e7812 */ /* 0x108fe200078efe03 */
[----:B0-----:R-:W-:Y:S01]  /*5600*/  IMAD R5, R2, UR5, RZ ;  /* 0x0000000502057c24 */ /* 0x001fe2000f8e02ff */
[--C-:B------:R-:W-:Y:S01]  /*5610*/  LOP3.LUT R2, R32, 0x4, R3.reuse, 0xfe, !PT ;  /* 0x0000000420027812 */ /* 0x100fe200078efe03 */
[----:B--2---:R-:W-:Y:S01]  /*5620*/  IMAD R6, R4, UR6, RZ ;  /* 0x0000000604067c24 */ /* 0x004fe2000f8e02ff */
[----:B------:R-:W-:-:S02]  /*5630*/  LOP3.LUT R17, R32, 0x1c, R3, 0xfe, !PT ;  /* 0x0000001c20117812 */ /* 0x000fc400078efe03 */
[C---:B------:R-:W-:Y:S01]  /*5640*/  IADD3 R21, P2, PT, R5.reuse, UR8, RZ ;  /* 0x0000000805157c10 */ /* 0x040fe2000ff5e0ff */
[C---:B------:R-:W-:Y:S01]  /*5650*/  IMAD R8, R2.reuse, UR6, RZ ;  /* 0x0000000602087c24 */ /* 0x040fe2000f8e02ff */
[----:B------:R-:W-:Y:S02]  /*5660*/  ISETP.LT.AND P4, PT, R2, UR11, !P0 ;  /* 0x0000000b02007c0c */ /* 0x000fe4000c781270 */
[----:B------:R-:W-:Y:S02]  /*5670*/  LEA.HI.X.SX32 R23, R5, UR9, 0x1, P2 ;  /* 0x0000000905177c11 */ /* 0x000fe400090f0eff */
[----:B------:R-:W-:Y:S02]  /*5680*/  IADD3 R4, P2, PT, R6, R21, RZ ;  /* 0x0000001506047210 */ /* 0x000fe40007f5e0ff */
[----:B------:R-:W-:Y:S02]  /*5690*/  LOP3.LUT R18, R32, 0x18, R3, 0xfe, !PT ;  /* 0x0000001820127812 */ /* 0x000fe400078efe03 */
[----:B------:R-:W-:-:S02]  /*56a0*/  LEA.HI.X.SX32 R5, R6, R23, 0x1, P2 ;  /* 0x0000001706057211 */ /* 0x000fc400010f0eff */
[C-C-:B------:R-:W-:Y:S01]  /*56b0*/  LOP3.LUT R9, R32.reuse, 0x14, R3.reuse, 0xfe, !PT ;  /* 0x0000001420097812 */ /* 0x140fe200078efe03 */
[----:B------:R-:W0:Y:S01]  /*56c0*/  LDS R22, [R19+UR4] ;  /* 0x0000000413167984 */ /* 0x000e220008000800 */
[--C-:B------:R-:W-:Y:S02]  /*56d0*/  LOP3.LUT R7, R32, 0x10, R3.reuse, 0xfe, !PT ;  /* 0x0000001020077812 */ /* 0x100fe400078efe03 */
[----:B------:R-:W-:Y:S01]  /*56e0*/  IADD3 R2, P3, PT, R8, R21, RZ ;  /* 0x0000001508027210 */ /* 0x000fe20007f7e0ff */
[----:B------:R-:W1:Y:S01]  /*56f0*/  LDS R25, [R20+UR4] ;  /* 0x0000000414197984 */ /* 0x000e620008000800 */
[C-C-:B------:R-:W-:Y:S02]  /*5700*/  LOP3.LUT R6, R32.reuse, 0xc, R3.reuse, 0xfe, !PT ;  /* 0x0000000c20067812 */ /* 0x140fe400078efe03 */
[----:B------:R-:W-:Y:S01]  /*5710*/  LOP3.LUT R32, R32, 0x8, R3, 0xfe, !PT ;  /* 0x0000000820207812 */ /* 0x000fe200078efe03 */
[----:B------:R2:W-:Y:S01]  /*5720*/  LDS R24, [R19+UR4+0x100] ;  /* 0x0001000413187984 */ /* 0x0005e20008000800 */
[----:B------:R-:W-:-:S02]  /*5730*/  LEA.HI.X.SX32 R3, R8, R23, 0x1, P3 ;  /* 0x0000001708037211 */ /* 0x000fc400018f0eff */
[C---:B------:R-:W-:Y:S01]  /*5740*/  ISETP.LT.AND P2, PT, R32.reuse, UR11, !P0 ;  /* 0x0000000b20007c0c */ /* 0x040fe2000c741270 */
[----:B------:R3:W4:Y:S01]  /*5750*/  LDS R26, [R20+UR4+0x100] ;  /* 0x00010004141a7984 */ /* 0x0007220008000800 */
[----:B------:R-:W-:Y:S01]  /*5760*/  IMAD R32, R32, UR6, RZ ;  /* 0x0000000620207c24 */ /* 0x000fe2000f8e02ff */
[C---:B------:R-:W-:Y:S01]  /*5770*/  ISETP.LT.AND P3, PT, R7.reuse, UR11, !P0 ;  /* 0x0000000b07007c0c */ /* 0x040fe2000c761270 */
[----:B--2---:R-:W-:Y:S02]  /*5780*/  IMAD R19, R6, UR6, RZ ;  /* 0x0000000606137c24 */ /* 0x004fe4000f8e02ff */
[----:B---3--:R-:W-:-:S03]  /*5790*/  IMAD R20, R7, UR6, RZ ;  /* 0x0000000607147c24 */ /* 0x008fc6000f8e02ff */
[----:B------:R-:W-:Y:S02]  /*57a0*/  IADD3 R8, P5, PT, R19, R21, RZ ;  /* 0x0000001513087210 */ /* 0x000fe40007fbe0ff */
[----:B0-----:R-:W-:Y:S02]  /*57b0*/  PRMT R27, R22, 0x7770, RZ ;  /* 0x00007770161b7816 */ /* 0x001fe400000000ff */
[----:B-1----:R-:W-:-:S03]  /*57c0*/  PRMT R29, R25, 0x7770, RZ ;  /* 0x00007770191d7816 */ /* 0x002fc600000000ff */
[----:B------:R0:W-:Y:S01]  /*57d0*/  @P1 STG.E.U8 desc[UR12][R4.64], R27 ;  /* 0x0000001b04001986 */ /* 0x0001e2000c10110c */
[----:B------:R-:W-:-:S03]  /*57e0*/  ISETP.LT.AND P1, PT, R9, UR11, !P0 ;  /* 0x0000000b09007c0c */ /* 0x000fc6000c721270 */
[----:B------:R1:W-:Y:S01]  /*57f0*/  @P4 STG.E.U8 desc[UR12][R2.64], R29 ;  /* 0x0000001d02004986 */ /* 0x0003e2000c10110c */
[----:B------:R-:W-:Y:S02]  /*5800*/  ISETP.LT.AND P4, PT, R6, UR11, !P0 ;  /* 0x0000000b06007c0c */ /* 0x000fe4000c781270 */
[----:B------:R-:W-:Y:S02]  /*5810*/  IADD3 R6, P6, PT, R32, R21, RZ ;  /* 0x0000001520067210 */ /* 0x000fe40007fde0ff */
[----:B----4-:R-:W-:Y:S02]  /*5820*/  PRMT R31, R26, 0x7770, RZ ;  /* 0x000077701a1f7816 */ /* 0x010fe400000000ff */
[-C--:B------:R-:W-:Y:S01]  /*5830*/  LEA.HI.X.SX32 R7, R32, R23.reuse, 0x1, P6 ;  /* 0x0000001720077211 */ /* 0x080fe200030f0eff */
[----:B0-----:R-:W-:Y:S01]  /*5840*/  IMAD R5, R9, UR6, RZ ;  /* 0x0000000609057c24 */ /* 0x001fe2000f8e02ff */
[----:B------:R-:W-:Y:S02]  /*5850*/  PRMT R27, R22, 0x7772, RZ ;  /* 0x00007772161b7816 */ /* 0x000fe400000000ff */
[----:B------:R-:W-:-:S02]  /*5860*/  LEA.HI.X.SX32 R9, R19, R23, 0x1, P5 ;  /* 0x0000001713097211 */ /* 0x000fc400028f0eff */
[CC--:B-1----:R-:W-:Y:S01]  /*5870*/  IADD3 R2, P6, PT, R20.reuse, R21.reuse, RZ ;  /* 0x0000001514027210 */ /* 0x0c2fe20007fde0ff */
[----:B------:R0:W-:Y:S01]  /*5880*/  @P2 STG.E.U8 desc[UR12][R6.64], R27 ;  /* 0x0000001b06002986 */ /* 0x0001e2000c10110c */
[----:B------:R-:W-:Y:S02]  /*5890*/  IADD3 R4, P2, PT, R5, R21, RZ ;  /* 0x0000001505047210 */ /* 0x000fe40007f5e0ff */
[----:B------:R-:W-:Y:S02]  /*58a0*/  PRMT R19, R25, 0x7772, RZ ;  /* 0x0000777219137816 */ /* 0x000fe400000000ff */
[-C--:B------:R-:W-:Y:S02]  /*58b0*/  LEA.HI.X.SX32 R5, R5, R23.reuse, 0x1, P2 ;  /* 0x0000001705057211 */ /* 0x080fe400010f0eff */
[----:B------:R-:W-:Y:S01]  /*58c0*/  LEA.HI.X.SX32 R3, R20, R23, 0x1, P6 ;  /* 0x0000001714037211 */ /* 0x000fe200030f0eff */
[----:B------:R1:W-:Y:S01]  /*58d0*/  @P4 STG.E.U8 desc[UR12][R8.64], R19 ;  /* 0x0000001308004986 */ /* 0x0003e2000c10110c */
[----:B------:R-:W-:-:S02]  /*58e0*/  PRMT R29, R24, 0x7770, RZ ;  /* 0x00007770181d7816 */ /* 0x000fc400000000ff */
[C---:B------:R-:W-:Y:S01]  /*58f0*/  ISETP.LT.AND P2, PT, R18.reuse, UR11, !P0 ;  /* 0x0000000b12007c0c */ /* 0x040fe2000c741270 */
[----:B------:R-:W-:Y:S01]  /*5900*/  IMAD R18, R18, UR6, RZ ;  /* 0x0000000612127c24 */ /* 0x000fe2000f8e02ff */
[----:B------:R-:W-:Y:S01]  /*5910*/  ISETP.LT.AND P4, PT, R15, UR11, !P0 ;  /* 0x0000000b0f007c0c */ /* 0x000fe2000c781270 */
[----:B------:R2:W-:Y:S01]  /*5920*/  @P3 STG.E.U8 desc[UR12][R2.64], R29 ;  /* 0x0000001d02003986 */ /* 0x0005e2000c10110c */
[C---:B------:R-:W-:Y:S01]  /*5930*/  ISETP.LT.AND P3, PT, R16.reuse, UR11, !P0 ;  /* 0x0000000b10007c0c */ /* 0x040fe2000c761270 */
[----:B------:R-:W-:Y:S01]  /*5940*/  IMAD R16, R16, UR6, RZ ;  /* 0x0000000610107c24 */ /* 0x000fe2000f8e02ff */
[C---:B0-----:R-:W-:Y:S01]  /*5950*/  IADD3 R6, P5, PT, R18.reuse, R21, RZ ;  /* 0x0000001512067210 */ /* 0x041fe20007fbe0ff */
[----:B------:R0:W-:Y:S01]  /*5960*/  @P1 STG.E.U8 desc[UR12][R4.64], R31 ;  /* 0x0000001f04001986 */ /* 0x0001e2000c10110c */
[C---:B------:R-:W-:Y:S01]  /*5970*/  ISETP.LT.AND P1, PT, R17.reuse, UR11, !P0 ;  /* 0x0000000b11007c0c */ /* 0x040fe2000c721270 */
[----:B------:R-:W-:Y:S01]  /*5980*/  IMAD R17, R17, UR6, RZ ;  /* 0x0000000611117c24 */ /* 0x000fe2000f8e02ff */
[----:B------:R-:W-:Y:S01]  /*5990*/  LEA.HI.X.SX32 R7, R18, R23, 0x1, P5 ;  /* 0x0000001712077211 */ /* 0x000fe200028f0eff */
[----:B------:R-:W-:Y:S01]  /*59a0*/  IMAD R15, R15, UR6, RZ ;  /* 0x000000060f0f7c24 */ /* 0x000fe2000f8e02ff */
[----:B-1----:R-:W-:-:S02]  /*59b0*/  PRMT R19, R24, 0x7772, RZ ;  /* 0x0000777218137816 */ /* 0x002fc400000000ff */
[----:B------:R-:W-:Y:S02]  /*59c0*/  PRMT R27, R22, 0x7771, RZ ;  /* 0x00007771161b7816 */ /* 0x000fe400000000ff */
[-C--:B--2---:R-:W-:Y:S01]  /*59d0*/  IADD3 R2, P6, PT, R17, R21.reuse, RZ ;  /* 0x0000001511027210 */ /* 0x084fe20007fde0ff */
[----:B------:R1:W-:Y:S01]  /*59e0*/  @P2 STG.E.U8 desc[UR12][R6.64], R19 ;  /* 0x0000001306002986 */ /* 0x0003e2000c10110c */
[-C--:B------:R-:W-:Y:S02]  /*59f0*/  IADD3 R8, P2, PT, R15, R21.reuse, RZ ;  /* 0x000000150f087210 */ /* 0x080fe40007f5e0ff */
[----:B0-----:R-:W-:Y:S02]  /*5a00*/  IADD3 R4, P5, PT, R16, R21, RZ ;  /* 0x0000001510047210 */ /* 0x001fe40007fbe0ff */
[----:B------:R-:W-:Y:S02]  /*5a10*/  LEA.HI.X.SX32 R3, R17, R23, 0x1, P6 ;  /* 0x0000001711037211 */ /* 0x000fe400030f0eff */
[----:B------:R-:W-:-:S02]  /*5a20*/  PRMT R17, R26, 0x7772, RZ ;  /* 0x000077721a117816 */ /* 0x000fc400000000ff */
[-C--:B------:R-:W-:Y:S01]  /*5a30*/  LEA.HI.X.SX32 R5, R16, R23.reuse, 0x1, P5 ;  /* 0x0000001710057211 */ /* 0x080fe200028f0eff */
[----:B------:R-:W-:Y:S01]  /*5a40*/  IMAD R16, R13, UR6, RZ ;  /* 0x000000060d107c24 */ /* 0x000fe2000f8e02ff */
[----:B------:R-:W-:Y:S01]  /*5a50*/  LEA.HI.X.SX32 R9, R15, R23, 0x1, P2 ;  /* 0x000000170f097211 */ /* 0x000fe200010f0eff */
[----:B------:R0:W-:Y:S01]  /*5a60*/  @P1 STG.E.U8 desc[UR12][R2.64], R17 ;  /* 0x0000001102001986 */ /* 0x0001e2000c10110c */
[----:B------:R-:W-:Y:S01]  /*5a70*/  PRMT R29, R25, 0x7771, RZ ;  /* 0x00007771191d7816 */ /* 0x000fe200000000ff */
[----:B-1----:R-:W-:Y:S01]  /*5a80*/  IMAD R7, R10, UR6, RZ ;  /* 0x000000060a077c24 */ /* 0x002fe2000f8e02ff */
[C---:B------:R-:W-:Y:S01]  /*5a90*/  ISETP.LT.AND P5, PT, R14.reuse, UR11, !P0 ;  /* 0x0000000b0e007c0c */ /* 0x040fe2000c7a1270 */
[----:B------:R1:W-:Y:S01]  /*5aa0*/  @P3 STG.E.U8 desc[UR12][R4.64], R27 ;  /* 0x0000001b04003986 */ /* 0x0003e2000c10110c */
[----:B------:R-:W-:Y:S01]  /*5ab0*/  IMAD R14, R14, UR6, RZ ;  /* 0x000000060e0e7c24 */ /* 0x000fe2000f8e02ff */
[----:B------:R-:W-:Y:S01]  /*5ac0*/  ISETP.LT.AND P3, PT, R10, UR11, !P0 ;  /* 0x0000000b0a007c0c */ /* 0x000fe2000c761270 */
[----:B------:R-:W-:Y:S01]  /*5ad0*/  IMAD R15, R11, UR6, RZ ;  /* 0x000000060b0f7c24 */ /* 0x000fe2000f8e02ff */
[----:B------:R2:W-:Y:S01]  /*5ae0*/  @P4 STG.E.U8 desc[UR12][R8.64], R29 ;  /* 0x0000001d08004986 */ /* 0x0005e2000c10110c */
[C---:B------:R-:W-:Y:S01]  /*5af0*/  ISETP.LT.AND P4, PT, R12.reuse, UR11, !P0 ;  /* 0x0000000b0c007c0c */ /* 0x040fe2000c781270 */
[----:B------:R-:W-:Y:S01]  /*5b00*/  IMAD R12, R12, UR6, RZ ;  /* 0x000000060c0c7c24 */ /* 0x000fe2000f8e02ff */
[-C--:B------:R-:W-:Y:S01]  /*5b10*/  IADD3 R6, P2, PT, R7, R21.reuse, RZ ;  /* 0x0000001507067210 */ /* 0x080fe20007f5e0ff */
[----:B0-----:R-:W-:Y:S01]  /*5b20*/  IMAD R17, R0, UR6, RZ ;  /* 0x0000000600117c24 */ /* 0x001fe2000f8e02ff */
[----:B------:R-:W-:-:S02]  /*5b30*/  IADD3 R2, P6, PT, R14, R21, RZ ;  /* 0x000000150e027210 */ /* 0x000fc40007fde0ff */
[----:B------:R-:W-:Y:S02]  /*5b40*/  LEA.HI.X.SX32 R7, R7, R23, 0x1, P2 ;  /* 0x0000001707077211 */ /* 0x000fe400010f0eff */
[----:B-1----:R-:W-:Y:S02]  /*5b50*/  IADD3 R4, P1, PT, R12, R21, RZ ;  /* 0x000000150c047210 */ /* 0x002fe40007f3e0ff */
[-C--:B------:R-:W-:Y:S02]  /*5b60*/  LEA.HI.X.SX32 R3, R14, R23.reuse, 0x1, P6 ;  /* 0x000000170e037211 */ /* 0x080fe400030f0eff */
[----:B------:R-:W-:Y:S02]  /*5b70*/  LEA.HI.X.SX32 R5, R12, R23, 0x1, P1 ;  /* 0x000000170c057211 */ /* 0x000fe400008f0eff */
[-C--:B------:R-:W-:Y:S02]  /*5b80*/  IADD3 R10, P1, PT, R16, R21.reuse, RZ ;  /* 0x00000015100a7210 */ /* 0x080fe40007f3e0ff */
[----:B--2---:R-:W-:-:S02]  /*5b90*/  IADD3 R8, P6, PT, R15, R21, RZ ;  /* 0x000000150f087210 */ /* 0x004fc40007fde0ff */
[----:B------:R-:W-:Y:S02]  /*5ba0*/  ISETP.LT.AND P2, PT, R11, UR11, !P0 ;  /* 0x0000000b0b007c0c */ /* 0x000fe4000c741270 */
[-C--:B------:R-:W-:Y:S02]  /*5bb0*/  LEA.HI.X.SX32 R11, R16, R23.reuse, 0x1, P1 ;  /* 0x00000017100b7211 */ /* 0x080fe400008f0eff */
[----:B------:R-:W-:Y:S02]  /*5bc0*/  LEA.HI.X.SX32 R9, R15, R23, 0x1, P6 ;  /* 0x000000170f097211 */ /* 0x000fe400030f0eff */
[----:B------:R-:W-:Y:S02]  /*5bd0*/  ISETP.LT.AND P1, PT, R13, UR11, !P0 ;  /* 0x0000000b0d007c0c */ /* 0x000fe4000c721270 */
[----:B------:R-:W-:Y:S02]  /*5be0*/  IADD3 R12, P6, PT, R17, R21, RZ ;  /* 0x00000015110c7210 */ /* 0x000fe40007fde0ff */
[----:B------:R-:W-:-:S02]  /*5bf0*/  ISETP.LT.AND P0, PT, R0, UR11, !P0 ;  /* 0x0000000b00007c0c */ /* 0x000fc4000c701270 */
[----:B------:R-:W-:Y:S02]  /*5c00*/  PRMT R15, R22, 0x7773, RZ ;  /* 0x00007773160f7816 */ /* 0x000fe400000000ff */
[----:B------:R-:W-:Y:S02]  /*5c10*/  LEA.HI.X.SX32 R13, R17, R23, 0x1, P6 ;  /* 0x00000017110d7211 */ /* 0x000fe400030f0eff */
[----:B------:R-:W-:Y:S01]  /*5c20*/  PRMT R25, R25, 0x7773, RZ ;  /* 0x0000777319197816 */ /* 0x000fe200000000ff */
[----:B------:R0:W-:Y:S01]  /*5c30*/  @P5 STG.E.U8 desc[UR12][R2.64], R15 ;  /* 0x0000000f02005986 */ /* 0x0001e2000c10110c */
[----:B------:R-:W-:Y:S02]  /*5c40*/  PRMT R17, R24, 0x7771, RZ ;  /* 0x0000777118117816 */ /* 0x000fe400000000ff */
[----:B------:R-:W-:Y:S01]  /*5c50*/  PRMT R19, R26, 0x7771, RZ ;  /* 0x000077711a137816 */ /* 0x000fe200000000ff */
[----:B------:R0:W-:Y:S01]  /*5c60*/  @P4 STG.E.U8 desc[UR12][R4.64], R25 ;  /* 0x0000001904004986 */ /* 0x0001e2000c10110c */
[----:B------:R-:W-:-:S02]  /*5c70*/  PRMT R21, R24, 0x7773, RZ ;  /* 0x0000777318157816 */ /* 0x000fc400000000ff */
[----:B------:R-:W-:Y:S01]  /*5c80*/  PRMT R23, R26, 0x7773, RZ ;  /* 0x000077731a177816 */ /* 0x000fe200000000ff */
[----:B------:R0:W-:Y:S04]  /*5c90*/  @P3 STG.E.U8 desc[UR12][R6.64], R17 ;  /* 0x0000001106003986 */ /* 0x0001e8000c10110c */
[----:B------:R0:W-:Y:S04]  /*5ca0*/  @P2 STG.E.U8 desc[UR12][R8.64], R19 ;  /* 0x0000001308002986 */ /* 0x0001e8000c10110c */
[----:B------:R0:W-:Y:S01]  /*5cb0*/  @P1 STG.E.U8 desc[UR12][R10.64], R21 ;  /* 0x000000150a001986 */ /* 0x0001e2000c10110c */
[----:B------:R-:W-:Y:S05]  /*5cc0*/  @!P0 EXIT ;  /* 0x000000000000894d */ /* 0x000fea0003800000 */
[----:B------:R-:W-:Y:S01]  /*5cd0*/  STG.E.U8 desc[UR12][R12.64], R23 ;  /* 0x000000170c007986 */ /* 0x000fe2000c10110c */
[----:B------:R-:W-:Y:S05]  /*5ce0*/  EXIT ;  /* 0x000000000000794d */ /* 0x000fea0003800000 */
.L_x_3:
[----:B------:R-:W-:-:S00]  /*5cf0*/  BRA `(.L_x_3) ;  /* 0xfffffffc00fc7947 */ /* 0x000fc0000383ffff */
[----:B------:R-:W-:-:S00]  /*5d00*/  NOP ;  /* 0x0000000000007918 */ /* 0x000fc00000000000 */
[----:B------:R-:W-:-:S00]  /*5d10*/  NOP ;  /* 0x0000000000007918 */ /* 0x000fc00000000000 */
[----:B------:R-:W-:-:S00]  /*5d20*/  NOP ;  /* 0x0000000000007918 */ /* 0x000fc00000000000 */
[----:B------:R-:W-:-:S00]  /*5d30*/  NOP ;  /* 0x0000000000007918 */ /* 0x000fc00000000000 */
[----:B------:R-:W-:-:S00]  /*5d40*/  NOP ;  /* 0x0000000000007918 */ /* 0x000fc00000000000 */
[----:B------:R-:W-:-:S00]  /*5d50*/  NOP ;  /* 0x0000000000007918 */ /* 0x000fc00000000000 */
[----:B------:R-:W-:-:S00]  /*5d60*/  NOP ;  /* 0x0000000000007918 */ /* 0x000fc00000000000 */
[----:B------:R-:W-:-:S00]  /*5d70*/  NOP ;  /* 0x0000000000007918 */ /* 0x000fc00000000000 */
.L_x_4:


//--------------------- .nv.shared.matmul_kernel  --------------------------
	.section	.nv.shared.matmul_kernel,"aw",@nobits
	.sectionflags	@""
	.align	16
	.zero		1024


//--------------------- .nv.shared.reserved.0     --------------------------
	.section	.nv.shared.reserved.0,"aw",@nobits
	.weak		__nv_reservedSMEM_offset_0_alias
	.size		__nv_reservedSMEM_offset_0_alias, 0, 64
	.other		__nv_reservedSMEM_offset_0_alias,@"STO_CUDA_RESERVED_SHARED STV_DEFAULT"
__nv_reservedSMEM_offset_0_alias:
	.zero		0
	.zero		64


//--------------------- .nv.constant0.matmul_kernel --------------------------
	.section	.nv.constant0.matmul_kernel,"a",@progbits
	.sectionflags	@""
	.align	4
.nv.constant0.matmul_kernel:
	.zero		976


//--------------------- SYMBOLS --------------------------

	.type		.nv.reservedSmem.offset0,@object
	.size		.nv.reservedSmem.offset0,0x4
	.type		.nv.reservedSmem.cap,@object
	.size		.nv.reservedSmem.cap,0x4
